//
// Generated by NVIDIA NVVM Compiler
//
// Compiler Build ID: CL-36424714
// Cuda compilation tools, release 13.0, V13.0.88
// Based on NVVM 20.0.0
//

.version 9.0
.target sm_100
.address_size 64

	// .globl	_Z13min_reductionP5TackaS0_S0_
// _ZZ13min_reductionP5TackaS0_S0_E11partial_min has been demoted

.visible .entry _Z13min_reductionP5TackaS0_S0_(
	.param .u64 .ptr .align 1 _Z13min_reductionP5TackaS0_S0__param_0,
	.param .u64 .ptr .align 1 _Z13min_reductionP5TackaS0_S0__param_1,
	.param .u64 .ptr .align 1 _Z13min_reductionP5TackaS0_S0__param_2
)
{
	.reg .pred 	%p<79>;
	.reg .b32 	%r<128>;
	.reg .b32 	%f<521>;
	.reg .b64 	%rd<13>;
	// demoted variable
	.shared .align 4 .b8 _ZZ13min_reductionP5TackaS0_S0_E11partial_min[96];
	ld.param.u64 	%rd6, [_Z13min_reductionP5TackaS0_S0__param_0];
	ld.param.u64 	%rd5, [_Z13min_reductionP5TackaS0_S0__param_1];
	ld.param.u64 	%rd7, [_Z13min_reductionP5TackaS0_S0__param_2];
	cvta.to.global.u64 	%rd1, %rd7;
	cvta.to.global.u64 	%rd2, %rd6;
	mov.u32 	%r1, %tid.x;
	mov.u32 	%r2, %ctaid.x;
	mov.u32 	%r127, %ntid.x;
	mul.lo.s32 	%r28, %r127, %r2;
	shl.b32 	%r29, %r28, 1;
	add.s32 	%r4, %r29, %r1;
	mul.wide.s32 	%rd8, %r4, 12;
	add.s64 	%rd3, %rd2, %rd8;
	ld.global.u32 	%r5, [%rd3];
	ld.global.u32 	%r6, [%rd3+4];
	ld.global.u32 	%r7, [%rd1];
	ld.global.u32 	%r8, [%rd1+4];
	sub.s32 	%r9, %r5, %r7;
	cvt.rn.f32.s32 	%f1, %r9;
	abs.f32 	%f2, %f1;
	setp.eq.s32 	%p1, %r9, 1;
	mov.f32 	%f513, 0f3F800000;
	@%p1 bra 	$L__BB0_5;
	setp.num.f32 	%p2, %f2, %f2;
	@%p2 bra 	$L__BB0_3;
	mov.f32 	%f107, 0f40000000;
	add.rn.f32 	%f513, %f1, %f107;
	bra.uni 	$L__BB0_5;
$L__BB0_3:
	setp.lt.f32 	%p3, %f2, 0f00800000;
	mul.f32 	%f52, %f2, 0f4B800000;
	selp.f32 	%f53, %f52, %f2, %p3;
	mov.b32 	%r30, %f53;
	add.s32 	%r31, %r30, -1060439283;
	and.b32  	%r32, %r31, -8388608;
	sub.s32 	%r33, %r30, %r32;
	mov.b32 	%f54, %r33;
	cvt.rn.f32.s32 	%f55, %r32;
	selp.f32 	%f56, 0fC1C00000, 0f00000000, %p3;
	fma.rn.f32 	%f57, %f55, 0f34000000, %f56;
	add.f32 	%f58, %f54, 0fBF800000;
	add.f32 	%f59, %f54, 0f3F800000;
	rcp.approx.ftz.f32 	%f60, %f59;
	add.f32 	%f61, %f58, %f58;
	mul.f32 	%f62, %f61, %f60;
	mul.f32 	%f63, %f62, %f62;
	neg.f32 	%f64, %f62;
	sub.f32 	%f65, %f58, %f62;
	add.f32 	%f66, %f65, %f65;
	fma.rn.f32 	%f67, %f64, %f58, %f66;
	mul.rn.f32 	%f68, %f60, %f67;
	fma.rn.f32 	%f69, %f63, 0f3A2C32E4, 0f3B52E7DB;
	fma.rn.f32 	%f70, %f69, %f63, 0f3C93BB73;
	fma.rn.f32 	%f71, %f70, %f63, 0f3DF6384F;
	mul.rn.f32 	%f72, %f71, %f63;
	fma.rn.f32 	%f73, %f62, 0f3FB8AA3B, %f57;
	mul.f32 	%f74, %f72, 0f40400000;
	sub.f32 	%f75, %f57, %f73;
	fma.rn.f32 	%f76, %f62, 0f3FB8AA3B, %f75;
	fma.rn.f32 	%f77, %f68, 0f3FB8AA3B, %f76;
	fma.rn.f32 	%f78, %f62, 0f32A55E34, %f77;
	fma.rn.f32 	%f79, %f74, %f68, %f78;
	fma.rn.f32 	%f80, %f72, %f62, %f79;
	add.rn.f32 	%f81, %f73, %f80;
	mov.f32 	%f82, 0f40000000;
	mul.rn.f32 	%f83, %f81, %f82;
	cvt.rni.f32.f32 	%f84, %f83;
	sub.f32 	%f85, %f83, %f84;
	neg.f32 	%f86, %f83;
	fma.rn.f32 	%f87, %f81, 0f40000000, %f86;
	neg.f32 	%f88, %f73;
	add.rn.f32 	%f89, %f81, %f88;
	neg.f32 	%f90, %f89;
	add.rn.f32 	%f91, %f80, %f90;
	fma.rn.f32 	%f92, %f91, 0f40000000, %f87;
	add.f32 	%f93, %f85, %f92;
	setp.gt.f32 	%p4, %f84, 0f00000000;
	selp.b32 	%r34, 0, -2097152000, %p4;
	setp.ne.s32 	%p5, %r9, 0;
	setp.neu.f32 	%p6, %f2, 0f7F800000;
	setp.lt.f32 	%p7, %f83, 0f00000000;
	selp.f32 	%f94, 0f00000000, 0f7F800000, %p7;
	abs.f32 	%f95, %f83;
	setp.gt.f32 	%p8, %f95, 0f43180000;
	cvt.rzi.s32.f32 	%r35, %f84;
	shl.b32 	%r36, %r35, 23;
	sub.s32 	%r37, %r36, %r34;
	mov.b32 	%f96, %r37;
	add.s32 	%r38, %r34, 2130706432;
	mov.b32 	%f97, %r38;
	fma.rn.f32 	%f98, %f93, 0f391FCB8E, 0f3AAF85ED;
	fma.rn.f32 	%f99, %f98, %f93, 0f3C1D9856;
	fma.rn.f32 	%f100, %f99, %f93, 0f3D6357BB;
	fma.rn.f32 	%f101, %f100, %f93, 0f3E75FDEC;
	fma.rn.f32 	%f102, %f101, %f93, 0f3F317218;
	fma.rn.f32 	%f103, %f102, %f93, 0f3F800000;
	mul.f32 	%f104, %f103, %f97;
	mul.f32 	%f105, %f104, %f96;
	selp.f32 	%f513, %f94, %f105, %p8;
	and.pred  	%p9, %p5, %p6;
	@%p9 bra 	$L__BB0_5;
	add.f32 	%f106, %f1, %f1;
	mov.b32 	%r39, %f106;
	and.b32  	%r40, %r39, 2147483647;
	mov.b32 	%f513, %r40;
$L__BB0_5:
	sub.s32 	%r10, %r6, %r8;
	cvt.rn.f32.s32 	%f7, %r10;
	abs.f32 	%f8, %f7;
	setp.eq.s32 	%p10, %r10, 1;
	mov.f32 	%f514, 0f3F800000;
	@%p10 bra 	$L__BB0_10;
	setp.num.f32 	%p11, %f8, %f8;
	@%p11 bra 	$L__BB0_8;
	mov.f32 	%f164, 0f40000000;
	add.rn.f32 	%f514, %f7, %f164;
	bra.uni 	$L__BB0_10;
$L__BB0_8:
	setp.lt.f32 	%p12, %f8, 0f00800000;
	mul.f32 	%f109, %f8, 0f4B800000;
	selp.f32 	%f110, %f109, %f8, %p12;
	mov.b32 	%r41, %f110;
	add.s32 	%r42, %r41, -1060439283;
	and.b32  	%r43, %r42, -8388608;
	sub.s32 	%r44, %r41, %r43;
	mov.b32 	%f111, %r44;
	cvt.rn.f32.s32 	%f112, %r43;
	selp.f32 	%f113, 0fC1C00000, 0f00000000, %p12;
	fma.rn.f32 	%f114, %f112, 0f34000000, %f113;
	add.f32 	%f115, %f111, 0fBF800000;
	add.f32 	%f116, %f111, 0f3F800000;
	rcp.approx.ftz.f32 	%f117, %f116;
	add.f32 	%f118, %f115, %f115;
	mul.f32 	%f119, %f118, %f117;
	mul.f32 	%f120, %f119, %f119;
	neg.f32 	%f121, %f119;
	sub.f32 	%f122, %f115, %f119;
	add.f32 	%f123, %f122, %f122;
	fma.rn.f32 	%f124, %f121, %f115, %f123;
	mul.rn.f32 	%f125, %f117, %f124;
	fma.rn.f32 	%f126, %f120, 0f3A2C32E4, 0f3B52E7DB;
	fma.rn.f32 	%f127, %f126, %f120, 0f3C93BB73;
	fma.rn.f32 	%f128, %f127, %f120, 0f3DF6384F;
	mul.rn.f32 	%f129, %f128, %f120;
	fma.rn.f32 	%f130, %f119, 0f3FB8AA3B, %f114;
	mul.f32 	%f131, %f129, 0f40400000;
	sub.f32 	%f132, %f114, %f130;
	fma.rn.f32 	%f133, %f119, 0f3FB8AA3B, %f132;
	fma.rn.f32 	%f134, %f125, 0f3FB8AA3B, %f133;
	fma.rn.f32 	%f135, %f119, 0f32A55E34, %f134;
	fma.rn.f32 	%f136, %f131, %f125, %f135;
	fma.rn.f32 	%f137, %f129, %f119, %f136;
	add.rn.f32 	%f138, %f130, %f137;
	mov.f32 	%f139, 0f40000000;
	mul.rn.f32 	%f140, %f138, %f139;
	cvt.rni.f32.f32 	%f141, %f140;
	sub.f32 	%f142, %f140, %f141;
	neg.f32 	%f143, %f140;
	fma.rn.f32 	%f144, %f138, 0f40000000, %f143;
	neg.f32 	%f145, %f130;
	add.rn.f32 	%f146, %f138, %f145;
	neg.f32 	%f147, %f146;
	add.rn.f32 	%f148, %f137, %f147;
	fma.rn.f32 	%f149, %f148, 0f40000000, %f144;
	add.f32 	%f150, %f142, %f149;
	setp.gt.f32 	%p13, %f141, 0f00000000;
	selp.b32 	%r45, 0, -2097152000, %p13;
	setp.ne.s32 	%p14, %r10, 0;
	setp.neu.f32 	%p15, %f8, 0f7F800000;
	setp.lt.f32 	%p16, %f140, 0f00000000;
	selp.f32 	%f151, 0f00000000, 0f7F800000, %p16;
	abs.f32 	%f152, %f140;
	setp.gt.f32 	%p17, %f152, 0f43180000;
	cvt.rzi.s32.f32 	%r46, %f141;
	shl.b32 	%r47, %r46, 23;
	sub.s32 	%r48, %r47, %r45;
	mov.b32 	%f153, %r48;
	add.s32 	%r49, %r45, 2130706432;
	mov.b32 	%f154, %r49;
	fma.rn.f32 	%f155, %f150, 0f391FCB8E, 0f3AAF85ED;
	fma.rn.f32 	%f156, %f155, %f150, 0f3C1D9856;
	fma.rn.f32 	%f157, %f156, %f150, 0f3D6357BB;
	fma.rn.f32 	%f158, %f157, %f150, 0f3E75FDEC;
	fma.rn.f32 	%f159, %f158, %f150, 0f3F317218;
	fma.rn.f32 	%f160, %f159, %f150, 0f3F800000;
	mul.f32 	%f161, %f160, %f154;
	mul.f32 	%f162, %f161, %f153;
	selp.f32 	%f514, %f151, %f162, %p17;
	and.pred  	%p18, %p14, %p15;
	@%p18 bra 	$L__BB0_10;
	add.f32 	%f163, %f7, %f7;
	mov.b32 	%r50, %f163;
	and.b32  	%r51, %r50, 2147483647;
	mov.b32 	%f514, %r51;
$L__BB0_10:
	add.f32 	%f13, %f513, %f514;
	add.s32 	%r52, %r4, %r127;
	mul.wide.u32 	%rd9, %r52, 12;
	add.s64 	%rd4, %rd2, %rd9;
	ld.global.u32 	%r11, [%rd4];
	ld.global.u32 	%r12, [%rd4+4];
	sub.s32 	%r13, %r11, %r7;
	cvt.rn.f32.s32 	%f14, %r13;
	abs.f32 	%f15, %f14;
	setp.eq.s32 	%p19, %r13, 1;
	mov.f32 	%f515, 0f3F800000;
	@%p19 bra 	$L__BB0_15;
	setp.num.f32 	%p20, %f15, %f15;
	@%p20 bra 	$L__BB0_13;
	mov.f32 	%f221, 0f40000000;
	add.rn.f32 	%f515, %f14, %f221;
	bra.uni 	$L__BB0_15;
$L__BB0_13:
	setp.lt.f32 	%p21, %f15, 0f00800000;
	mul.f32 	%f166, %f15, 0f4B800000;
	selp.f32 	%f167, %f166, %f15, %p21;
	mov.b32 	%r53, %f167;
	add.s32 	%r54, %r53, -1060439283;
	and.b32  	%r55, %r54, -8388608;
	sub.s32 	%r56, %r53, %r55;
	mov.b32 	%f168, %r56;
	cvt.rn.f32.s32 	%f169, %r55;
	selp.f32 	%f170, 0fC1C00000, 0f00000000, %p21;
	fma.rn.f32 	%f171, %f169, 0f34000000, %f170;
	add.f32 	%f172, %f168, 0fBF800000;
	add.f32 	%f173, %f168, 0f3F800000;
	rcp.approx.ftz.f32 	%f174, %f173;
	add.f32 	%f175, %f172, %f172;
	mul.f32 	%f176, %f175, %f174;
	mul.f32 	%f177, %f176, %f176;
	neg.f32 	%f178, %f176;
	sub.f32 	%f179, %f172, %f176;
	add.f32 	%f180, %f179, %f179;
	fma.rn.f32 	%f181, %f178, %f172, %f180;
	mul.rn.f32 	%f182, %f174, %f181;
	fma.rn.f32 	%f183, %f177, 0f3A2C32E4, 0f3B52E7DB;
	fma.rn.f32 	%f184, %f183, %f177, 0f3C93BB73;
	fma.rn.f32 	%f185, %f184, %f177, 0f3DF6384F;
	mul.rn.f32 	%f186, %f185, %f177;
	fma.rn.f32 	%f187, %f176, 0f3FB8AA3B, %f171;
	mul.f32 	%f188, %f186, 0f40400000;
	sub.f32 	%f189, %f171, %f187;
	fma.rn.f32 	%f190, %f176, 0f3FB8AA3B, %f189;
	fma.rn.f32 	%f191, %f182, 0f3FB8AA3B, %f190;
	fma.rn.f32 	%f192, %f176, 0f32A55E34, %f191;
	fma.rn.f32 	%f193, %f188, %f182, %f192;
	fma.rn.f32 	%f194, %f186, %f176, %f193;
	add.rn.f32 	%f195, %f187, %f194;
	mov.f32 	%f196, 0f40000000;
	mul.rn.f32 	%f197, %f195, %f196;
	cvt.rni.f32.f32 	%f198, %f197;
	sub.f32 	%f199, %f197, %f198;
	neg.f32 	%f200, %f197;
	fma.rn.f32 	%f201, %f195, 0f40000000, %f200;
	neg.f32 	%f202, %f187;
	add.rn.f32 	%f203, %f195, %f202;
	neg.f32 	%f204, %f203;
	add.rn.f32 	%f205, %f194, %f204;
	fma.rn.f32 	%f206, %f205, 0f40000000, %f201;
	add.f32 	%f207, %f199, %f206;
	setp.gt.f32 	%p22, %f198, 0f00000000;
	selp.b32 	%r57, 0, -2097152000, %p22;
	setp.ne.s32 	%p23, %r13, 0;
	setp.neu.f32 	%p24, %f15, 0f7F800000;
	setp.lt.f32 	%p25, %f197, 0f00000000;
	selp.f32 	%f208, 0f00000000, 0f7F800000, %p25;
	abs.f32 	%f209, %f197;
	setp.gt.f32 	%p26, %f209, 0f43180000;
	cvt.rzi.s32.f32 	%r58, %f198;
	shl.b32 	%r59, %r58, 23;
	sub.s32 	%r60, %r59, %r57;
	mov.b32 	%f210, %r60;
	add.s32 	%r61, %r57, 2130706432;
	mov.b32 	%f211, %r61;
	fma.rn.f32 	%f212, %f207, 0f391FCB8E, 0f3AAF85ED;
	fma.rn.f32 	%f213, %f212, %f207, 0f3C1D9856;
	fma.rn.f32 	%f214, %f213, %f207, 0f3D6357BB;
	fma.rn.f32 	%f215, %f214, %f207, 0f3E75FDEC;
	fma.rn.f32 	%f216, %f215, %f207, 0f3F317218;
	fma.rn.f32 	%f217, %f216, %f207, 0f3F800000;
	mul.f32 	%f218, %f217, %f211;
	mul.f32 	%f219, %f218, %f210;
	selp.f32 	%f515, %f208, %f219, %p26;
	and.pred  	%p27, %p23, %p24;
	@%p27 bra 	$L__BB0_15;
	add.f32 	%f220, %f14, %f14;
	mov.b32 	%r62, %f220;
	and.b32  	%r63, %r62, 2147483647;
	mov.b32 	%f515, %r63;
$L__BB0_15:
	sub.s32 	%r14, %r12, %r8;
	cvt.rn.f32.s32 	%f20, %r14;
	abs.f32 	%f21, %f20;
	setp.eq.s32 	%p28, %r14, 1;
	mov.f32 	%f516, 0f3F800000;
	@%p28 bra 	$L__BB0_20;
	setp.num.f32 	%p29, %f21, %f21;
	@%p29 bra 	$L__BB0_18;
	mov.f32 	%f278, 0f40000000;
	add.rn.f32 	%f516, %f20, %f278;
	bra.uni 	$L__BB0_20;
$L__BB0_18:
	setp.lt.f32 	%p30, %f21, 0f00800000;
	mul.f32 	%f223, %f21, 0f4B800000;
	selp.f32 	%f224, %f223, %f21, %p30;
	mov.b32 	%r64, %f224;
	add.s32 	%r65, %r64, -1060439283;
	and.b32  	%r66, %r65, -8388608;
	sub.s32 	%r67, %r64, %r66;
	mov.b32 	%f225, %r67;
	cvt.rn.f32.s32 	%f226, %r66;
	selp.f32 	%f227, 0fC1C00000, 0f00000000, %p30;
	fma.rn.f32 	%f228, %f226, 0f34000000, %f227;
	add.f32 	%f229, %f225, 0fBF800000;
	add.f32 	%f230, %f225, 0f3F800000;
	rcp.approx.ftz.f32 	%f231, %f230;
	add.f32 	%f232, %f229, %f229;
	mul.f32 	%f233, %f232, %f231;
	mul.f32 	%f234, %f233, %f233;
	neg.f32 	%f235, %f233;
	sub.f32 	%f236, %f229, %f233;
	add.f32 	%f237, %f236, %f236;
	fma.rn.f32 	%f238, %f235, %f229, %f237;
	mul.rn.f32 	%f239, %f231, %f238;
	fma.rn.f32 	%f240, %f234, 0f3A2C32E4, 0f3B52E7DB;
	fma.rn.f32 	%f241, %f240, %f234, 0f3C93BB73;
	fma.rn.f32 	%f242, %f241, %f234, 0f3DF6384F;
	mul.rn.f32 	%f243, %f242, %f234;
	fma.rn.f32 	%f244, %f233, 0f3FB8AA3B, %f228;
	mul.f32 	%f245, %f243, 0f40400000;
	sub.f32 	%f246, %f228, %f244;
	fma.rn.f32 	%f247, %f233, 0f3FB8AA3B, %f246;
	fma.rn.f32 	%f248, %f239, 0f3FB8AA3B, %f247;
	fma.rn.f32 	%f249, %f233, 0f32A55E34, %f248;
	fma.rn.f32 	%f250, %f245, %f239, %f249;
	fma.rn.f32 	%f251, %f243, %f233, %f250;
	add.rn.f32 	%f252, %f244, %f251;
	mov.f32 	%f253, 0f40000000;
	mul.rn.f32 	%f254, %f252, %f253;
	cvt.rni.f32.f32 	%f255, %f254;
	sub.f32 	%f256, %f254, %f255;
	neg.f32 	%f257, %f254;
	fma.rn.f32 	%f258, %f252, 0f40000000, %f257;
	neg.f32 	%f259, %f244;
	add.rn.f32 	%f260, %f252, %f259;
	neg.f32 	%f261, %f260;
	add.rn.f32 	%f262, %f251, %f261;
	fma.rn.f32 	%f263, %f262, 0f40000000, %f258;
	add.f32 	%f264, %f256, %f263;
	setp.gt.f32 	%p31, %f255, 0f00000000;
	selp.b32 	%r68, 0, -2097152000, %p31;
	setp.ne.s32 	%p32, %r14, 0;
	setp.neu.f32 	%p33, %f21, 0f7F800000;
	setp.lt.f32 	%p34, %f254, 0f00000000;
	selp.f32 	%f265, 0f00000000, 0f7F800000, %p34;
	abs.f32 	%f266, %f254;
	setp.gt.f32 	%p35, %f266, 0f43180000;
	cvt.rzi.s32.f32 	%r69, %f255;
	shl.b32 	%r70, %r69, 23;
	sub.s32 	%r71, %r70, %r68;
	mov.b32 	%f267, %r71;
	add.s32 	%r72, %r68, 2130706432;
	mov.b32 	%f268, %r72;
	fma.rn.f32 	%f269, %f264, 0f391FCB8E, 0f3AAF85ED;
	fma.rn.f32 	%f270, %f269, %f264, 0f3C1D9856;
	fma.rn.f32 	%f271, %f270, %f264, 0f3D6357BB;
	fma.rn.f32 	%f272, %f271, %f264, 0f3E75FDEC;
	fma.rn.f32 	%f273, %f272, %f264, 0f3F317218;
	fma.rn.f32 	%f274, %f273, %f264, 0f3F800000;
	mul.f32 	%f275, %f274, %f268;
	mul.f32 	%f276, %f275, %f267;
	selp.f32 	%f516, %f265, %f276, %p35;
	and.pred  	%p36, %p32, %p33;
	@%p36 bra 	$L__BB0_20;
	add.f32 	%f277, %f20, %f20;
	mov.b32 	%r73, %f277;
	and.b32  	%r74, %r73, 2147483647;
	mov.b32 	%f516, %r74;
$L__BB0_20:
	add.f32 	%f279, %f515, %f516;
	sqrt.rn.f32 	%f280, %f279;
	sqrt.rn.f32 	%f281, %f13;
	setp.geu.f32 	%p37, %f281, %f280;
	mov.u32 	%r75, _ZZ13min_reductionP5TackaS0_S0_E11partial_min;
	mad.lo.s32 	%r15, %r1, 12, %r75;
	@%p37 bra 	$L__BB0_22;
	ld.global.u32 	%r77, [%rd3+8];
	st.shared.u32 	[%r15], %r5;
	st.shared.u32 	[%r15+4], %r6;
	st.shared.u32 	[%r15+8], %r77;
	bra.uni 	$L__BB0_23;
$L__BB0_22:
	ld.global.u32 	%r76, [%rd4+8];
	st.shared.u32 	[%r15], %r11;
	st.shared.u32 	[%r15+4], %r12;
	st.shared.u32 	[%r15+8], %r76;
$L__BB0_23:
	bar.sync 	0;
	setp.lt.u32 	%p38, %r127, 2;
	@%p38 bra 	$L__BB0_48;
$L__BB0_24:
	mov.u32 	%r16, %r127;
	shr.u32 	%r127, %r16, 1;
	setp.ge.u32 	%p39, %r1, %r127;
	@%p39 bra 	$L__BB0_47;
	ld.shared.u32 	%r78, [%r15];
	ld.shared.u32 	%r18, [%r15+4];
	ld.global.u32 	%r19, [%rd1];
	ld.global.u32 	%r20, [%rd1+4];
	sub.s32 	%r21, %r78, %r19;
	cvt.rn.f32.s32 	%f26, %r21;
	abs.f32 	%f27, %f26;
	setp.eq.s32 	%p40, %r21, 1;
	mov.f32 	%f517, 0f3F800000;
	@%p40 bra 	$L__BB0_30;
	setp.num.f32 	%p41, %f27, %f27;
	@%p41 bra 	$L__BB0_28;
	mov.f32 	%f338, 0f40000000;
	add.rn.f32 	%f517, %f26, %f338;
	bra.uni 	$L__BB0_30;
$L__BB0_28:
	setp.lt.f32 	%p42, %f27, 0f00800000;
	mul.f32 	%f283, %f27, 0f4B800000;
	selp.f32 	%f284, %f283, %f27, %p42;
	mov.b32 	%r79, %f284;
	add.s32 	%r80, %r79, -1060439283;
	and.b32  	%r81, %r80, -8388608;
	sub.s32 	%r82, %r79, %r81;
	mov.b32 	%f285, %r82;
	cvt.rn.f32.s32 	%f286, %r81;
	selp.f32 	%f287, 0fC1C00000, 0f00000000, %p42;
	fma.rn.f32 	%f288, %f286, 0f34000000, %f287;
	add.f32 	%f289, %f285, 0fBF800000;
	add.f32 	%f290, %f285, 0f3F800000;
	rcp.approx.ftz.f32 	%f291, %f290;
	add.f32 	%f292, %f289, %f289;
	mul.f32 	%f293, %f292, %f291;
	mul.f32 	%f294, %f293, %f293;
	neg.f32 	%f295, %f293;
	sub.f32 	%f296, %f289, %f293;
	add.f32 	%f297, %f296, %f296;
	fma.rn.f32 	%f298, %f295, %f289, %f297;
	mul.rn.f32 	%f299, %f291, %f298;
	fma.rn.f32 	%f300, %f294, 0f3A2C32E4, 0f3B52E7DB;
	fma.rn.f32 	%f301, %f300, %f294, 0f3C93BB73;
	fma.rn.f32 	%f302, %f301, %f294, 0f3DF6384F;
	mul.rn.f32 	%f303, %f302, %f294;
	fma.rn.f32 	%f304, %f293, 0f3FB8AA3B, %f288;
	mul.f32 	%f305, %f303, 0f40400000;
	sub.f32 	%f306, %f288, %f304;
	fma.rn.f32 	%f307, %f293, 0f3FB8AA3B, %f306;
	fma.rn.f32 	%f308, %f299, 0f3FB8AA3B, %f307;
	fma.rn.f32 	%f309, %f293, 0f32A55E34, %f308;
	fma.rn.f32 	%f310, %f305, %f299, %f309;
	fma.rn.f32 	%f311, %f303, %f293, %f310;
	add.rn.f32 	%f312, %f304, %f311;
	mov.f32 	%f313, 0f40000000;
	mul.rn.f32 	%f314, %f312, %f313;
	cvt.rni.f32.f32 	%f315, %f314;
	sub.f32 	%f316, %f314, %f315;
	neg.f32 	%f317, %f314;
	fma.rn.f32 	%f318, %f312, 0f40000000, %f317;
	neg.f32 	%f319, %f304;
	add.rn.f32 	%f320, %f312, %f319;
	neg.f32 	%f321, %f320;
	add.rn.f32 	%f322, %f311, %f321;
	fma.rn.f32 	%f323, %f322, 0f40000000, %f318;
	add.f32 	%f324, %f316, %f323;
	setp.gt.f32 	%p43, %f315, 0f00000000;
	selp.b32 	%r83, 0, -2097152000, %p43;
	setp.ne.s32 	%p44, %r21, 0;
	setp.neu.f32 	%p45, %f27, 0f7F800000;
	setp.lt.f32 	%p46, %f314, 0f00000000;
	selp.f32 	%f325, 0f00000000, 0f7F800000, %p46;
	abs.f32 	%f326, %f314;
	setp.gt.f32 	%p47, %f326, 0f43180000;
	cvt.rzi.s32.f32 	%r84, %f315;
	shl.b32 	%r85, %r84, 23;
	sub.s32 	%r86, %r85, %r83;
	mov.b32 	%f327, %r86;
	add.s32 	%r87, %r83, 2130706432;
	mov.b32 	%f328, %r87;
	fma.rn.f32 	%f329, %f324, 0f391FCB8E, 0f3AAF85ED;
	fma.rn.f32 	%f330, %f329, %f324, 0f3C1D9856;
	fma.rn.f32 	%f331, %f330, %f324, 0f3D6357BB;
	fma.rn.f32 	%f332, %f331, %f324, 0f3E75FDEC;
	fma.rn.f32 	%f333, %f332, %f324, 0f3F317218;
	fma.rn.f32 	%f334, %f333, %f324, 0f3F800000;
	mul.f32 	%f335, %f334, %f328;
	mul.f32 	%f336, %f335, %f327;
	selp.f32 	%f517, %f325, %f336, %p47;
	and.pred  	%p48, %p44, %p45;
	@%p48 bra 	$L__BB0_30;
	add.f32 	%f337, %f26, %f26;
	mov.b32 	%r88, %f337;
	and.b32  	%r89, %r88, 2147483647;
	mov.b32 	%f517, %r89;
$L__BB0_30:
	sub.s32 	%r22, %r18, %r20;
	cvt.rn.f32.s32 	%f32, %r22;
	abs.f32 	%f33, %f32;
	setp.eq.s32 	%p49, %r22, 1;
	mov.f32 	%f518, 0f3F800000;
	@%p49 bra 	$L__BB0_35;
	setp.num.f32 	%p50, %f33, %f33;
	@%p50 bra 	$L__BB0_33;
	mov.f32 	%f395, 0f40000000;
	add.rn.f32 	%f518, %f32, %f395;
	bra.uni 	$L__BB0_35;
$L__BB0_33:
	setp.lt.f32 	%p51, %f33, 0f00800000;
	mul.f32 	%f340, %f33, 0f4B800000;
	selp.f32 	%f341, %f340, %f33, %p51;
	mov.b32 	%r90, %f341;
	add.s32 	%r91, %r90, -1060439283;
	and.b32  	%r92, %r91, -8388608;
	sub.s32 	%r93, %r90, %r92;
	mov.b32 	%f342, %r93;
	cvt.rn.f32.s32 	%f343, %r92;
	selp.f32 	%f344, 0fC1C00000, 0f00000000, %p51;
	fma.rn.f32 	%f345, %f343, 0f34000000, %f344;
	add.f32 	%f346, %f342, 0fBF800000;
	add.f32 	%f347, %f342, 0f3F800000;
	rcp.approx.ftz.f32 	%f348, %f347;
	add.f32 	%f349, %f346, %f346;
	mul.f32 	%f350, %f349, %f348;
	mul.f32 	%f351, %f350, %f350;
	neg.f32 	%f352, %f350;
	sub.f32 	%f353, %f346, %f350;
	add.f32 	%f354, %f353, %f353;
	fma.rn.f32 	%f355, %f352, %f346, %f354;
	mul.rn.f32 	%f356, %f348, %f355;
	fma.rn.f32 	%f357, %f351, 0f3A2C32E4, 0f3B52E7DB;
	fma.rn.f32 	%f358, %f357, %f351, 0f3C93BB73;
	fma.rn.f32 	%f359, %f358, %f351, 0f3DF6384F;
	mul.rn.f32 	%f360, %f359, %f351;
	fma.rn.f32 	%f361, %f350, 0f3FB8AA3B, %f345;
	mul.f32 	%f362, %f360, 0f40400000;
	sub.f32 	%f363, %f345, %f361;
	fma.rn.f32 	%f364, %f350, 0f3FB8AA3B, %f363;
	fma.rn.f32 	%f365, %f356, 0f3FB8AA3B, %f364;
	fma.rn.f32 	%f366, %f350, 0f32A55E34, %f365;
	fma.rn.f32 	%f367, %f362, %f356, %f366;
	fma.rn.f32 	%f368, %f360, %f350, %f367;
	add.rn.f32 	%f369, %f361, %f368;
	mov.f32 	%f370, 0f40000000;
	mul.rn.f32 	%f371, %f369, %f370;
	cvt.rni.f32.f32 	%f372, %f371;
	sub.f32 	%f373, %f371, %f372;
	neg.f32 	%f374, %f371;
	fma.rn.f32 	%f375, %f369, 0f40000000, %f374;
	neg.f32 	%f376, %f361;
	add.rn.f32 	%f377, %f369, %f376;
	neg.f32 	%f378, %f377;
	add.rn.f32 	%f379, %f368, %f378;
	fma.rn.f32 	%f380, %f379, 0f40000000, %f375;
	add.f32 	%f381, %f373, %f380;
	setp.gt.f32 	%p52, %f372, 0f00000000;
	selp.b32 	%r94, 0, -2097152000, %p52;
	setp.ne.s32 	%p53, %r22, 0;
	setp.neu.f32 	%p54, %f33, 0f7F800000;
	setp.lt.f32 	%p55, %f371, 0f00000000;
	selp.f32 	%f382, 0f00000000, 0f7F800000, %p55;
	abs.f32 	%f383, %f371;
	setp.gt.f32 	%p56, %f383, 0f43180000;
	cvt.rzi.s32.f32 	%r95, %f372;
	shl.b32 	%r96, %r95, 23;
	sub.s32 	%r97, %r96, %r94;
	mov.b32 	%f384, %r97;
	add.s32 	%r98, %r94, 2130706432;
	mov.b32 	%f385, %r98;
	fma.rn.f32 	%f386, %f381, 0f391FCB8E, 0f3AAF85ED;
	fma.rn.f32 	%f387, %f386, %f381, 0f3C1D9856;
	fma.rn.f32 	%f388, %f387, %f381, 0f3D6357BB;
	fma.rn.f32 	%f389, %f388, %f381, 0f3E75FDEC;
	fma.rn.f32 	%f390, %f389, %f381, 0f3F317218;
	fma.rn.f32 	%f391, %f390, %f381, 0f3F800000;
	mul.f32 	%f392, %f391, %f385;
	mul.f32 	%f393, %f392, %f384;
	selp.f32 	%f518, %f382, %f393, %p56;
	and.pred  	%p57, %p53, %p54;
	@%p57 bra 	$L__BB0_35;
	add.f32 	%f394, %f32, %f32;
	mov.b32 	%r99, %f394;
	and.b32  	%r100, %r99, 2147483647;
	mov.b32 	%f518, %r100;
$L__BB0_35:
	add.f32 	%f38, %f517, %f518;
	mad.lo.s32 	%r23, %r127, 12, %r15;
	ld.shared.u32 	%r24, [%r23];
	ld.shared.u32 	%r25, [%r23+4];
	sub.s32 	%r26, %r24, %r19;
	cvt.rn.f32.s32 	%f39, %r26;
	abs.f32 	%f40, %f39;
	setp.eq.s32 	%p58, %r26, 1;
	mov.f32 	%f519, 0f3F800000;
	@%p58 bra 	$L__BB0_40;
	setp.num.f32 	%p59, %f40, %f40;
	@%p59 bra 	$L__BB0_38;
	mov.f32 	%f452, 0f40000000;
	add.rn.f32 	%f519, %f39, %f452;
	bra.uni 	$L__BB0_40;
$L__BB0_38:
	setp.lt.f32 	%p60, %f40, 0f00800000;
	mul.f32 	%f397, %f40, 0f4B800000;
	selp.f32 	%f398, %f397, %f40, %p60;
	mov.b32 	%r101, %f398;
	add.s32 	%r102, %r101, -1060439283;
	and.b32  	%r103, %r102, -8388608;
	sub.s32 	%r104, %r101, %r103;
	mov.b32 	%f399, %r104;
	cvt.rn.f32.s32 	%f400, %r103;
	selp.f32 	%f401, 0fC1C00000, 0f00000000, %p60;
	fma.rn.f32 	%f402, %f400, 0f34000000, %f401;
	add.f32 	%f403, %f399, 0fBF800000;
	add.f32 	%f404, %f399, 0f3F800000;
	rcp.approx.ftz.f32 	%f405, %f404;
	add.f32 	%f406, %f403, %f403;
	mul.f32 	%f407, %f406, %f405;
	mul.f32 	%f408, %f407, %f407;
	neg.f32 	%f409, %f407;
	sub.f32 	%f410, %f403, %f407;
	add.f32 	%f411, %f410, %f410;
	fma.rn.f32 	%f412, %f409, %f403, %f411;
	mul.rn.f32 	%f413, %f405, %f412;
	fma.rn.f32 	%f414, %f408, 0f3A2C32E4, 0f3B52E7DB;
	fma.rn.f32 	%f415, %f414, %f408, 0f3C93BB73;
	fma.rn.f32 	%f416, %f415, %f408, 0f3DF6384F;
	mul.rn.f32 	%f417, %f416, %f408;
	fma.rn.f32 	%f418, %f407, 0f3FB8AA3B, %f402;
	mul.f32 	%f419, %f417, 0f40400000;
	sub.f32 	%f420, %f402, %f418;
	fma.rn.f32 	%f421, %f407, 0f3FB8AA3B, %f420;
	fma.rn.f32 	%f422, %f413, 0f3FB8AA3B, %f421;
	fma.rn.f32 	%f423, %f407, 0f32A55E34, %f422;
	fma.rn.f32 	%f424, %f419, %f413, %f423;
	fma.rn.f32 	%f425, %f417, %f407, %f424;
	add.rn.f32 	%f426, %f418, %f425;
	mov.f32 	%f427, 0f40000000;
	mul.rn.f32 	%f428, %f426, %f427;
	cvt.rni.f32.f32 	%f429, %f428;
	sub.f32 	%f430, %f428, %f429;
	neg.f32 	%f431, %f428;
	fma.rn.f32 	%f432, %f426, 0f40000000, %f431;
	neg.f32 	%f433, %f418;
	add.rn.f32 	%f434, %f426, %f433;
	neg.f32 	%f435, %f434;
	add.rn.f32 	%f436, %f425, %f435;
	fma.rn.f32 	%f437, %f436, 0f40000000, %f432;
	add.f32 	%f438, %f430, %f437;
	setp.gt.f32 	%p61, %f429, 0f00000000;
	selp.b32 	%r105, 0, -2097152000, %p61;
	setp.ne.s32 	%p62, %r26, 0;
	setp.neu.f32 	%p63, %f40, 0f7F800000;
	setp.lt.f32 	%p64, %f428, 0f00000000;
	selp.f32 	%f439, 0f00000000, 0f7F800000, %p64;
	abs.f32 	%f440, %f428;
	setp.gt.f32 	%p65, %f440, 0f43180000;
	cvt.rzi.s32.f32 	%r106, %f429;
	shl.b32 	%r107, %r106, 23;
	sub.s32 	%r108, %r107, %r105;
	mov.b32 	%f441, %r108;
	add.s32 	%r109, %r105, 2130706432;
	mov.b32 	%f442, %r109;
	fma.rn.f32 	%f443, %f438, 0f391FCB8E, 0f3AAF85ED;
	fma.rn.f32 	%f444, %f443, %f438, 0f3C1D9856;
	fma.rn.f32 	%f445, %f444, %f438, 0f3D6357BB;
	fma.rn.f32 	%f446, %f445, %f438, 0f3E75FDEC;
	fma.rn.f32 	%f447, %f446, %f438, 0f3F317218;
	fma.rn.f32 	%f448, %f447, %f438, 0f3F800000;
	mul.f32 	%f449, %f448, %f442;
	mul.f32 	%f450, %f449, %f441;
	selp.f32 	%f519, %f439, %f450, %p65;
	and.pred  	%p66, %p62, %p63;
	@%p66 bra 	$L__BB0_40;
	add.f32 	%f451, %f39, %f39;
	mov.b32 	%r110, %f451;
	and.b32  	%r111, %r110, 2147483647;
	mov.b32 	%f519, %r111;
$L__BB0_40:
	sub.s32 	%r27, %r25, %r20;
	cvt.rn.f32.s32 	%f45, %r27;
	abs.f32 	%f46, %f45;
	setp.eq.s32 	%p67, %r27, 1;
	mov.f32 	%f520, 0f3F800000;
	@%p67 bra 	$L__BB0_45;
	setp.num.f32 	%p68, %f46, %f46;
	@%p68 bra 	$L__BB0_43;
	mov.f32 	%f509, 0f40000000;
	add.rn.f32 	%f520, %f45, %f509;
	bra.uni 	$L__BB0_45;
$L__BB0_43:
	setp.lt.f32 	%p69, %f46, 0f00800000;
	mul.f32 	%f454, %f46, 0f4B800000;
	selp.f32 	%f455, %f454, %f46, %p69;
	mov.b32 	%r112, %f455;
	add.s32 	%r113, %r112, -1060439283;
	and.b32  	%r114, %r113, -8388608;
	sub.s32 	%r115, %r112, %r114;
	mov.b32 	%f456, %r115;
	cvt.rn.f32.s32 	%f457, %r114;
	selp.f32 	%f458, 0fC1C00000, 0f00000000, %p69;
	fma.rn.f32 	%f459, %f457, 0f34000000, %f458;
	add.f32 	%f460, %f456, 0fBF800000;
	add.f32 	%f461, %f456, 0f3F800000;
	rcp.approx.ftz.f32 	%f462, %f461;
	add.f32 	%f463, %f460, %f460;
	mul.f32 	%f464, %f463, %f462;
	mul.f32 	%f465, %f464, %f464;
	neg.f32 	%f466, %f464;
	sub.f32 	%f467, %f460, %f464;
	add.f32 	%f468, %f467, %f467;
	fma.rn.f32 	%f469, %f466, %f460, %f468;
	mul.rn.f32 	%f470, %f462, %f469;
	fma.rn.f32 	%f471, %f465, 0f3A2C32E4, 0f3B52E7DB;
	fma.rn.f32 	%f472, %f471, %f465, 0f3C93BB73;
	fma.rn.f32 	%f473, %f472, %f465, 0f3DF6384F;
	mul.rn.f32 	%f474, %f473, %f465;
	fma.rn.f32 	%f475, %f464, 0f3FB8AA3B, %f459;
	mul.f32 	%f476, %f474, 0f40400000;
	sub.f32 	%f477, %f459, %f475;
	fma.rn.f32 	%f478, %f464, 0f3FB8AA3B, %f477;
	fma.rn.f32 	%f479, %f470, 0f3FB8AA3B, %f478;
	fma.rn.f32 	%f480, %f464, 0f32A55E34, %f479;
	fma.rn.f32 	%f481, %f476, %f470, %f480;
	fma.rn.f32 	%f482, %f474, %f464, %f481;
	add.rn.f32 	%f483, %f475, %f482;
	mov.f32 	%f484, 0f40000000;
	mul.rn.f32 	%f485, %f483, %f484;
	cvt.rni.f32.f32 	%f486, %f485;
	sub.f32 	%f487, %f485, %f486;
	neg.f32 	%f488, %f485;
	fma.rn.f32 	%f489, %f483, 0f40000000, %f488;
	neg.f32 	%f490, %f475;
	add.rn.f32 	%f491, %f483, %f490;
	neg.f32 	%f492, %f491;
	add.rn.f32 	%f493, %f482, %f492;
	fma.rn.f32 	%f494, %f493, 0f40000000, %f489;
	add.f32 	%f495, %f487, %f494;
	setp.gt.f32 	%p70, %f486, 0f00000000;
	selp.b32 	%r116, 0, -2097152000, %p70;
	setp.ne.s32 	%p71, %r27, 0;
	setp.neu.f32 	%p72, %f46, 0f7F800000;
	setp.lt.f32 	%p73, %f485, 0f00000000;
	selp.f32 	%f496, 0f00000000, 0f7F800000, %p73;
	abs.f32 	%f497, %f485;
	setp.gt.f32 	%p74, %f497, 0f43180000;
	cvt.rzi.s32.f32 	%r117, %f486;
	shl.b32 	%r118, %r117, 23;
	sub.s32 	%r119, %r118, %r116;
	mov.b32 	%f498, %r119;
	add.s32 	%r120, %r116, 2130706432;
	mov.b32 	%f499, %r120;
	fma.rn.f32 	%f500, %f495, 0f391FCB8E, 0f3AAF85ED;
	fma.rn.f32 	%f501, %f500, %f495, 0f3C1D9856;
	fma.rn.f32 	%f502, %f501, %f495, 0f3D6357BB;
	fma.rn.f32 	%f503, %f502, %f495, 0f3E75FDEC;
	fma.rn.f32 	%f504, %f503, %f495, 0f3F317218;
	fma.rn.f32 	%f505, %f504, %f495, 0f3F800000;
	mul.f32 	%f506, %f505, %f499;
	mul.f32 	%f507, %f506, %f498;
	selp.f32 	%f520, %f496, %f507, %p74;
	and.pred  	%p75, %p71, %p72;
	@%p75 bra 	$L__BB0_45;
	add.f32 	%f508, %f45, %f45;
	mov.b32 	%r121, %f508;
	and.b32  	%r122, %r121, 2147483647;
	mov.b32 	%f520, %r122;
$L__BB0_45:
	add.f32 	%f510, %f519, %f520;
	sqrt.rn.f32 	%f511, %f510;
	sqrt.rn.f32 	%f512, %f38;
	setp.leu.f32 	%p76, %f512, %f511;
	@%p76 bra 	$L__BB0_47;
	ld.shared.u32 	%r123, [%r23+8];
	st.shared.u32 	[%r15], %r24;
	st.shared.u32 	[%r15+4], %r25;
	st.shared.u32 	[%r15+8], %r123;
$L__BB0_47:
	bar.sync 	0;
	setp.gt.u32 	%p77, %r16, 3;
	@%p77 bra 	$L__BB0_24;
$L__BB0_48:
	setp.ne.s32 	%p78, %r1, 0;
	@%p78 bra 	$L__BB0_50;
	cvta.to.global.u64 	%rd10, %rd5;
	mul.wide.u32 	%rd11, %r2, 12;
	add.s64 	%rd12, %rd10, %rd11;
	ld.shared.u32 	%r124, [_ZZ13min_reductionP5TackaS0_S0_E11partial_min];
	ld.shared.u32 	%r125, [_ZZ13min_reductionP5TackaS0_S0_E11partial_min+4];
	ld.shared.u32 	%r126, [_ZZ13min_reductionP5TackaS0_S0_E11partial_min+8];
	st.global.u32 	[%rd12], %r124;
	st.global.u32 	[%rd12+4], %r125;
	st.global.u32 	[%rd12+8], %r126;
$L__BB0_50:
	ret;

}


// ===== COMPILED SASS (sm_100) =====

	.target	sm_100

	.elftype	@"ET_EXEC"


//--------------------- .note.nv.tkinfo           --------------------------
	.section	.note.nv.tkinfo,"",@"SHT_NOTE"
	.sectionflags	@"SHF_NOTE_NV_TKINFO"
	.tkinfo
        /*0018*/ 	.word	0x00000002
        /*0030*/ 	.string	""
        /*0030*/ 	.string	"ptxas"
        /*0030*/ 	.string	"Cuda compilation tools, release 13.0, V13.0.88"
        /*0030*/ 	.string	"Build cuda_13.0.r13.0/compiler.36424714_0"
        /*0030*/ 	.string	"-arch sm_100 -m 64 "



//--------------------- .note.nv.cuinfo           --------------------------
	.section	.note.nv.cuinfo,"",@"SHT_NOTE"
	.sectionflags	@"SHF_NOTE_NV_CUINFO"
        /*0018*/ 	.short	0x0002
        /*001a*/ 	.short	0x0064
        /*001c*/ 	.short	0x0082
	.zero		2


//--------------------- .nv.info                  --------------------------
	.section	.nv.info,"",@"SHT_CUDA_INFO"
	.align	4


	//----- nvinfo : EIATTR_REGCOUNT
	.align		4
        /*0000*/ 	.byte	0x04, 0x2f
        /*0002*/ 	.short	(.L_1 - .L_0)
	.align		4
.L_0:
        /*0004*/ 	.word	index@(_Z13min_reductionP5TackaS0_S0_)
        /*0008*/ 	.word	0x0000001d


	//----- nvinfo : EIATTR_FRAME_SIZE
	.align		4
.L_1:
        /*000c*/ 	.byte	0x04, 0x11
        /*000e*/ 	.short	(.L_3 - .L_2)
	.align		4
.L_2:
        /*0010*/ 	.word	index@($__internal_0_$__cuda_sm20_sqrt_rn_f32_slowpath)
        /*0014*/ 	.word	0x00000000


	//----- nvinfo : EIATTR_FRAME_SIZE
	.align		4
.L_3:
        /*0018*/ 	.byte	0x04, 0x11
        /*001a*/ 	.short	(.L_5 - .L_4)
	.align		4
.L_4:
        /*001c*/ 	.word	index@(_Z13min_reductionP5TackaS0_S0_)
        /*0020*/ 	.word	0x00000000


	//----- nvinfo : EIATTR_MIN_STACK_SIZE
	.align		4
.L_5:
        /*0024*/ 	.byte	0x04, 0x12
        /*0026*/ 	.short	(.L_7 - .L_6)
	.align		4
.L_6:
        /*0028*/ 	.word	index@(_Z13min_reductionP5TackaS0_S0_)
        /*002c*/ 	.word	0x00000000
.L_7:


//--------------------- .nv.compat                --------------------------
	.section	.nv.compat,"",@"SHT_CUDA_COMPAT_INFO"
	.align	4
        /*0000*/ 	.byte	0x02, 0x09, 0x00, 0x00, 0x02, 0x02, 0x01, 0x00, 0x02, 0x05, 0x05, 0x00, 0x03, 0x07, 0x01, 0x01
        /*0010*/ 	.byte	0x02, 0x03, 0x00, 0x00, 0x02, 0x06, 0x01, 0x00, 0x04, 0x0b, 0x08, 0x00, 0x01, 0x00, 0x00, 0x00
        /*0020*/ 	.byte	0x00, 0x00, 0x00, 0x00


//--------------------- .nv.info._Z13min_reductionP5TackaS0_S0_ --------------------------
	.section	.nv.info._Z13min_reductionP5TackaS0_S0_,"",@"SHT_CUDA_INFO"
	.sectionflags	@""
	.align	4


	//----- nvinfo : EIATTR_CUDA_API_VERSION
	.align		4
        /*0000*/ 	.byte	0x04, 0x37
        /*0002*/ 	.short	(.L_9 - .L_8)
.L_8:
        /*0004*/ 	.word	0x00000082


	//----- nvinfo : EIATTR_KPARAM_INFO
	.align		4
.L_9:
        /*0008*/ 	.byte	0x04, 0x17
        /*000a*/ 	.short	(.L_11 - .L_10)
.L_10:
        /*000c*/ 	.word	0x00000000
        /*0010*/ 	.short	0x0002
        /*0012*/ 	.short	0x0010
        /*0014*/ 	.byte	0x00, 0xf5, 0x21, 0x00


	//----- nvinfo : EIATTR_KPARAM_INFO
	.align		4
.L_11:
        /*0018*/ 	.byte	0x04, 0x17
        /*001a*/ 	.short	(.L_13 - .L_12)
.L_12:
        /*001c*/ 	.word	0x00000000
        /*0020*/ 	.short	0x0001
        /*0022*/ 	.short	0x0008
        /*0024*/ 	.byte	0x00, 0xf5, 0x21, 0x00


	//----- nvinfo : EIATTR_KPARAM_INFO
	.align		4
.L_13:
        /*0028*/ 	.byte	0x04, 0x17
        /*002a*/ 	.short	(.L_15 - .L_14)
.L_14:
        /*002c*/ 	.word	0x00000000
        /*0030*/ 	.short	0x0000
        /*0032*/ 	.short	0x0000
        /*0034*/ 	.byte	0x00, 0xf5, 0x21, 0x00


	//----- nvinfo : EIATTR_SPARSE_MMA_MASK
	.align		4
.L_15:
        /*0038*/ 	.byte	0x03, 0x50
        /*003a*/ 	.short	0x0000


	//----- nvinfo : EIATTR_MAXREG_COUNT
	.align		4
        /*003c*/ 	.byte	0x03, 0x1b
        /*003e*/ 	.short	0x00ff


	//----- nvinfo : EIATTR_NUM_BARRIERS
	.align		4
        /*0040*/ 	.byte	0x02, 0x4c
        /*0042*/ 	.byte	0x01
	.zero		1


	//----- nvinfo : EIATTR_MERCURY_ISA_VERSION
	.align		4
        /*0044*/ 	.byte	0x03, 0x5f
        /*0046*/ 	.short	0x0101


	//----- nvinfo : EIATTR_UNUSED_LOAD_BYTE_OFFSET
	.align		4
        /*0048*/ 	.byte	0x04, 0x44
        /*004a*/ 	.short	(.L_17 - .L_16)


	//   ....[0]....
.L_16:
        /*004c*/ 	.word	0x00002be0
        /*0050*/ 	.word	0x00000fff


	//----- nvinfo : EIATTR_VRC_CTA_INIT_COUNT
	.align		4
.L_17:
        /*0054*/ 	.byte	0x02, 0x4a
	.zero		1
	.zero		1


	//----- nvinfo : EIATTR_EXIT_INSTR_OFFSETS
	.align		4
        /*0058*/ 	.byte	0x04, 0x1c
        /*005a*/ 	.short	(.L_19 - .L_18)


	//   ....[0]....
.L_18:
        /*005c*/ 	.word	0x00002b80


	//   ....[1]....
        /*0060*/ 	.word	0x00002c20


	//----- nvinfo : EIATTR_CRS_STACK_SIZE
	.align		4
.L_19:
        /*0064*/ 	.byte	0x04, 0x1e
        /*0066*/ 	.short	(.L_21 - .L_20)
.L_20:
        /*0068*/ 	.word	0x00000000


	//----- nvinfo : EIATTR_CBANK_PARAM_SIZE
	.align		4
.L_21:
        /*006c*/ 	.byte	0x03, 0x19
        /*006e*/ 	.short	0x0018


	//----- nvinfo : EIATTR_PARAM_CBANK
	.align		4
        /*0070*/ 	.byte	0x04, 0x0a
        /*0072*/ 	.short	(.L_23 - .L_22)
	.align		4
.L_22:
        /*0074*/ 	.word	index@(.nv.constant0._Z13min_reductionP5TackaS0_S0_)
        /*0078*/ 	.short	0x0380
        /*007a*/ 	.short	0x0018


	//----- nvinfo : EIATTR_SW_WAR
	.align		4
.L_23:
        /*007c*/ 	.byte	0x04, 0x36
        /*007e*/ 	.short	(.L_25 - .L_24)
.L_24:
        /*0080*/ 	.word	0x00000008
.L_25:


//--------------------- .nv.callgraph             --------------------------
	.section	.nv.callgraph,"",@"SHT_CUDA_CALLGRAPH"
	.align	4
	.sectionentsize	8
	.align		4
        /*0000*/ 	.word	0x00000000
	.align		4
        /*0004*/ 	.word	0xffffffff
	.align		4
        /*0008*/ 	.word	0x00000000
	.align		4
        /*000c*/ 	.word	0xfffffffe
	.align		4
        /*0010*/ 	.word	0x00000000
	.align		4
        /*0014*/ 	.word	0xfffffffd
	.align		4
        /*0018*/ 	.word	0x00000000
	.align		4
        /*001c*/ 	.word	0xfffffffc


//--------------------- .text._Z13min_reductionP5TackaS0_S0_ --------------------------
	.section	.text._Z13min_reductionP5TackaS0_S0_,"ax",@progbits
	.align	128
        .global         _Z13min_reductionP5TackaS0_S0_
        .type           _Z13min_reductionP5TackaS0_S0_,@function
        .size           _Z13min_reductionP5TackaS0_S0_,(.L_x_34 - _Z13min_reductionP5TackaS0_S0_)
        .other          _Z13min_reductionP5TackaS0_S0_,@"STO_CUDA_ENTRY STV_DEFAULT"
_Z13min_reductionP5TackaS0_S0_:
.text._Z13min_reductionP5TackaS0_S0_:
[----:B------:R-:W-:Y:S01]  /*0000*/  LDC R1, c[0x0][0x37c] ;  /* 0x0000df00ff017b82 */ /* 0x000fe20000000800 */
[----:B------:R-:W0:Y:S01]  /*0010*/  S2R R8, SR_CTAID.X ;  /* 0x0000000000087919 */ /* 0x000e220000002500 */
[----:B------:R-:W1:Y:S06]  /*0020*/  LDCU UR4, c[0x0][0x360] ;  /* 0x00006c00ff0477ac */ /* 0x000e6c0008000800 */
[----:B------:R-:W2:Y:S01]  /*0030*/  LDC.64 R2, c[0x0][0x380] ;  /* 0x0000e000ff027b82 */ /* 0x000ea20000000a00 */
[----:B------:R-:W3:Y:S01]  /*0040*/  S2R R9, SR_TID.X ;  /* 0x0000000000097919 */ /* 0x000ee20000002100 */
[----:B------:R-:W4:Y:S06]  /*0050*/  LDCU.64 UR6, c[0x0][0x358] ;  /* 0x00006b00ff0677ac */ /* 0x000f2c0008000a00 */
[----:B------:R-:W4:Y:S01]  /*0060*/  LDC.64 R18, c[0x0][0x390] ;  /* 0x0000e400ff127b82 */ /* 0x000f220000000a00 */
[----:B-1----:R-:W-:Y:S01]  /*0070*/  MOV R10, UR4 ;  /* 0x00000004000a7c02 */ /* 0x002fe20008000f00 */
[----:B0-----:R-:W-:Y:S01]  /*0080*/  IMAD R0, R8, UR4, RZ ;  /* 0x0000000408007c24 */ /* 0x001fe2000f8e02ff */
[----:B----4-:R-:W4:Y:S04]  /*0090*/  LDG.E R15, desc[UR6][R18.64] ;  /* 0x00000006120f7981 */ /* 0x010f28000c1e1900 */
[----:B---3--:R-:W-:Y:S01]  /*00a0*/  LEA R5, R0, R9, 0x1 ;  /* 0x0000000900057211 */ /* 0x008fe200078e08ff */
[----:B------:R-:W3:Y:S03]  /*00b0*/  LDG.E R6, desc[UR6][R18.64+0x4] ;  /* 0x0000040612067981 */ /* 0x000ee6000c1e1900 */
[C---:B------:R-:W-:Y:S01]  /*00c0*/  IADD3 R7, PT, PT, R5.reuse, R10, RZ ;  /* 0x0000000a05077210 */ /* 0x040fe20007ffe0ff */
[----:B--2---:R-:W-:-:S04]  /*00d0*/  IMAD.WIDE R4, R5, 0xc, R2 ;  /* 0x0000000c05047825 */ /* 0x004fc800078e0202 */
[----:B------:R-:W-:Y:S01]  /*00e0*/  IMAD.WIDE.U32 R2, R7, 0xc, R2 ;  /* 0x0000000c07027825 */ /* 0x000fe200078e0002 */
[----:B------:R-:W4:Y:S04]  /*00f0*/  LDG.E R14, desc[UR6][R4.64] ;  /* 0x00000006040e7981 */ /* 0x000f28000c1e1900 */
[----:B------:R-:W3:Y:S04]  /*0100*/  LDG.E R13, desc[UR6][R4.64+0x4] ;  /* 0x00000406040d7981 */ /* 0x000ee8000c1e1900 */
[----:B------:R-:W2:Y:S04]  /*0110*/  LDG.E R12, desc[UR6][R2.64] ;  /* 0x00000006020c7981 */ /* 0x000ea8000c1e1900 */
[----:B------:R-:W5:Y:S01]  /*0120*/  LDG.E R11, desc[UR6][R2.64+0x4] ;  /* 0x00000406020b7981 */ /* 0x000f62000c1e1900 */
[----:B------:R-:W-:Y:S01]  /*0130*/  BSSY.RECONVERGENT B0, `(.L_x_0) ;  /* 0x000004d000007945 */ /* 0x000fe20003800200 */
[----:B----4-:R-:W-:-:S04]  /*0140*/  IADD3 R16, PT, PT, R14, -R15, RZ ;  /* 0x8000000f0e107210 */ /* 0x010fc80007ffe0ff */
[----:B------:R-:W-:Y:S02]  /*0150*/  ISETP.NE.AND P0, PT, R16, 0x1, PT ;  /* 0x000000011000780c */ /* 0x000fe40003f05270 */
[----:B---3--:R-:W-:Y:S02]  /*0160*/  IADD3 R7, PT, PT, R13, -R6, RZ ;  /* 0x800000060d077210 */ /* 0x008fe40007ffe0ff */
[----:B--2---:R-:W-:Y:S01]  /*0170*/  IADD3 R0, PT, PT, -R15, R12, RZ ;  /* 0x0000000c0f007210 */ /* 0x004fe20007ffe1ff */
[----:B------:R-:W-:Y:S01]  /*0180*/  HFMA2 R15, -RZ, RZ, 1.875, 0 ;  /* 0x3f800000ff0f7431 */ /* 0x000fe200000001ff */
[----:B-----5:R-:W-:Y:S02]  /*0190*/  IADD3 R6, PT, PT, -R6, R11, RZ ;  /* 0x0000000b06067210 */ /* 0x020fe40007ffe1ff */
[----:B------:R-:W-:Y:S02]  /*01a0*/  ISETP.NE.AND P3, PT, R7, 0x1, PT ;  /* 0x000000010700780c */ /* 0x000fe40003f65270 */
[----:B------:R-:W-:-:S02]  /*01b0*/  ISETP.NE.AND P2, PT, R0, 0x1, PT ;  /* 0x000000010000780c */ /* 0x000fc40003f45270 */
[----:B------:R-:W-:Y:S01]  /*01c0*/  ISETP.NE.AND P1, PT, R6, 0x1, PT ;  /* 0x000000010600780c */ /* 0x000fe20003f25270 */
[----:B------:R-:W-:-:S12]  /*01d0*/  @!P0 BRA `(.L_x_1) ;  /* 0x0000000400088947 */ /* 0x000fd80003800000 */
[----:B------:R-:W-:-:S04]  /*01e0*/  I2FP.F32.S32 R17, R16 ;  /* 0x0000001000117245 */ /* 0x000fc80000201400 */
[----:B------:R-:W-:-:S13]  /*01f0*/  FSETP.NAN.AND P0, PT, |R17|, |R17|, PT ;  /* 0x400000111100720b */ /* 0x000fda0003f08200 */
[----:B------:R-:W-:Y:S01]  /*0200*/  @P0 FADD R15, R17, 2 ;  /* 0x40000000110f0421 */ /* 0x000fe20000000000 */
[----:B------:R-:W-:Y:S06]  /*0210*/  @P0 BRA `(.L_x_1) ;  /* 0x0000000000f80947 */ /* 0x000fec0003800000 */
[C---:B------:R-:W-:Y:S01]  /*0220*/  FMUL R18, |R17|.reuse, 16777216 ;  /* 0x4b80000011127820 */ /* 0x040fe20000400200 */
[C---:B------:R-:W-:Y:S02]  /*0230*/  FSETP.GEU.AND P0, PT, |R17|.reuse, 1.175494350822287508e-38, PT ;  /* 0x008000001100780b */ /* 0x040fe40003f0e200 */
[----:B------:R-:W-:Y:S02]  /*0240*/  MOV R23, 0x3a2c32e4 ;  /* 0x3a2c32e400177802 */ /* 0x000fe40000000f00 */
[----:B------:R-:W-:Y:S02]  /*0250*/  FSEL R18, R18, |R17|, !P0 ;  /* 0x4000001112127208 */ /* 0x000fe40004000000 */
[----:B------:R-:W-:Y:S02]  /*0260*/  FSEL R21, RZ, -24, P0 ;  /* 0xc1c00000ff157808 */ /* 0x000fe40000000000 */
[----:B------:R-:W-:Y:S02]  /*0270*/  IADD3 R15, PT, PT, R18, -0x3f3504f3, RZ ;  /* 0xc0cafb0d120f7810 */ /* 0x000fe40007ffe0ff */
[----:B------:R-:W-:-:S02]  /*0280*/  FSETP.NEU.AND P0, PT, |R17|, +INF , PT ;  /* 0x7f8000001100780b */ /* 0x000fc40003f0d200 */
[----:B------:R-:W-:Y:S02]  /*0290*/  LOP3.LUT R19, R15, 0xff800000, RZ, 0xc0, !PT ;  /* 0xff8000000f137812 */ /* 0x000fe400078ec0ff */
[----:B------:R-:W-:Y:S02]  /*02a0*/  ISETP.NE.AND P0, PT, R16, RZ, P0 ;  /* 0x000000ff1000720c */ /* 0x000fe40000705270 */
[----:B------:R-:W-:-:S05]  /*02b0*/  IADD3 R18, PT, PT, R18, -R19, RZ ;  /* 0x8000001312127210 */ /* 0x000fca0007ffe0ff */
[C---:B------:R-:W-:Y:S01]  /*02c0*/  FADD R15, R18.reuse, 1 ;  /* 0x3f800000120f7421 */ /* 0x040fe20000000000 */
[----:B------:R-:W-:Y:S01]  /*02d0*/  FADD R22, R18, -1 ;  /* 0xbf80000012167421 */ /* 0x000fe20000000000 */
[----:B------:R-:W-:-:S03]  /*02e0*/  I2FP.F32.S32 R18, R19 ;  /* 0x0000001300127245 */ /* 0x000fc60000201400 */
[----:B------:R-:W-:Y:S01]  /*02f0*/  FADD R20, R22, R22 ;  /* 0x0000001616147221 */ /* 0x000fe20000000000 */
[----:B------:R-:W0:Y:S01]  /*0300*/  MUFU.RCP R15, R15 ;  /* 0x0000000f000f7308 */ /* 0x000e220000001000 */
[----:B------:R-:W-:Y:S01]  /*0310*/  FFMA R24, R18, 1.1920928955078125e-07, R21 ;  /* 0x3400000012187823 */ /* 0x000fe20000000015 */
[----:B------:R-:W-:Y:S01]  /*0320*/  @!P0 FADD R17, R17, R17 ;  /* 0x0000001111118221 */ /* 0x000fe20000000000 */
[----:B0-----:R-:W-:-:S04]  /*0330*/  FMUL R19, R15, R20 ;  /* 0x000000140f137220 */ /* 0x001fc80000400000 */
[----:B------:R-:W-:Y:S01]  /*0340*/  FADD R21, R22, -R19 ;  /* 0x8000001316157221 */ /* 0x000fe20000000000 */
[C---:B------:R-:W-:Y:S01]  /*0350*/  FMUL R20, R19.reuse, R19 ;  /* 0x0000001313147220 */ /* 0x040fe20000400000 */
[----:B------:R-:W-:Y:S02]  /*0360*/  FFMA R18, R19, 1.4426950216293334961, R24 ;  /* 0x3fb8aa3b13127823 */ /* 0x000fe40000000018 */
[----:B------:R-:W-:Y:S01]  /*0370*/  FADD R21, R21, R21 ;  /* 0x0000001515157221 */ /* 0x000fe20000000000 */
[----:B------:R-:W-:Y:S01]  /*0380*/  FFMA R23, R20, R23, 0.0032181653659790754318 ;  /* 0x3b52e7db14177423 */ /* 0x000fe20000000017 */
[----:B------:R-:W-:Y:S02]  /*0390*/  FADD R24, R24, -R18 ;  /* 0x8000001218187221 */ /* 0x000fe40000000000 */
[----:B------:R-:W-:Y:S01]  /*03a0*/  FFMA R22, R22, -R19, R21 ;  /* 0x8000001316167223 */ /* 0x000fe20000000015 */
[----:B------:R-:W-:Y:S01]  /*03b0*/  FFMA R23, R20, R23, 0.018033718690276145935 ;  /* 0x3c93bb7314177423 */ /* 0x000fe20000000017 */
[----:B------:R-:W-:-:S02]  /*03c0*/  FFMA R21, R19, 1.4426950216293334961, R24 ;  /* 0x3fb8aa3b13157823 */ /* 0x000fc40000000018 */
[----:B------:R-:W-:Y:S01]  /*03d0*/  FMUL R22, R15, R22 ;  /* 0x000000160f167220 */ /* 0x000fe20000400000 */
[----:B------:R-:W-:-:S03]  /*03e0*/  FFMA R23, R20, R23, 0.12022458761930465698 ;  /* 0x3df6384f14177423 */ /* 0x000fc60000000017 */
[----:B------:R-:W-:Y:S01]  /*03f0*/  FFMA R24, R22, 1.4426950216293334961, R21 ;  /* 0x3fb8aa3b16187823 */ /* 0x000fe20000000015 */
[----:B------:R-:W-:-:S03]  /*0400*/  FMUL R20, R20, R23 ;  /* 0x0000001714147220 */ /* 0x000fc60000400000 */
[----:B------:R-:W-:Y:S01]  /*0410*/  FFMA R21, R19, 1.9251366722983220825e-08, R24 ;  /* 0x32a55e3413157823 */ /* 0x000fe20000000018 */
[----:B------:R-:W-:-:S04]  /*0420*/  FMUL R15, R20, 3 ;  /* 0x40400000140f7820 */ /* 0x000fc80000400000 */
[----:B------:R-:W-:Y:S01]  /*0430*/  FFMA R15, R22, R15, R21 ;  /* 0x0000000f160f7223 */ /* 0x000fe20000000015 */
[----:B------:R-:W-:-:S03]  /*0440*/  HFMA2 R21, -RZ, RZ, 0.64013671875, -15.109375 ;  /* 0x391fcb8eff157431 */ /* 0x000fc600000001ff */
[----:B------:R-:W-:-:S04]  /*0450*/  FFMA R19, R19, R20, R15 ;  /* 0x0000001413137223 */ /* 0x000fc8000000000f */
[----:B------:R-:W-:-:S04]  /*0460*/  FADD R22, R18, R19 ;  /* 0x0000001312167221 */ /* 0x000fc80000000000 */
[----:B------:R-:W-:Y:S01]  /*0470*/  FMUL R15, R22, 2 ;  /* 0x40000000160f7820 */ /* 0x000fe20000400000 */
[----:B------:R-:W-:-:S03]  /*0480*/  FADD R18, -R18, R22 ;  /* 0x0000001612127221 */ /* 0x000fc60000000100 */
[----:B------:R-:W0:Y:S01]  /*0490*/  FRND R20, R15 ;  /* 0x0000000f00147307 */ /* 0x000e220000201000 */
[----:B------:R-:W-:Y:S01]  /*04a0*/  FADD R19, R19, -R18 ;  /* 0x8000001213137221 */ /* 0x000fe20000000000 */
[----:B------:R-:W-:Y:S01]  /*04b0*/  FFMA R22, R22, 2, -R15 ;  /* 0x4000000016167823 */ /* 0x000fe2000000080f */
[----:B------:R-:W-:-:S03]  /*04c0*/  FSETP.GT.AND P5, PT, |R15|, 152, PT ;  /* 0x431800000f00780b */ /* 0x000fc60003fa4200 */
[----:B------:R-:W-:Y:S01]  /*04d0*/  FFMA R19, R19, 2, R22 ;  /* 0x4000000013137823 */ /* 0x000fe20000000016 */
[----:B0-----:R-:W-:Y:S01]  /*04e0*/  FADD R18, R15, -R20 ;  /* 0x800000140f127221 */ /* 0x001fe20000000000 */
[----:B------:R-:W-:-:S03]  /*04f0*/  FSETP.GT.AND P4, PT, R20, RZ, PT ;  /* 0x000000ff1400720b */ /* 0x000fc60003f84000 */
[----:B------:R-:W-:Y:S01]  /*0500*/  FADD R18, R18, R19 ;  /* 0x0000001312127221 */ /* 0x000fe20000000000 */
[----:B------:R-:W-:Y:S02]  /*0510*/  SEL R16, RZ, 0x83000000, P4 ;  /* 0x83000000ff107807 */ /* 0x000fe40002000000 */
[----:B------:R-:W-:Y:S01]  /*0520*/  FSETP.GEU.AND P4, PT, R15, RZ, PT ;  /* 0x000000ff0f00720b */ /* 0x000fe20003f8e000 */
[----:B------:R-:W-:Y:S01]  /*0530*/  FFMA R19, R18, R21, 0.0013391353422775864601 ;  /* 0x3aaf85ed12137423 */ /* 0x000fe20000000015 */
[----:B------:R-:W-:-:S03]  /*0540*/  IADD3 R20, PT, PT, R16, 0x7f000000, RZ ;  /* 0x7f00000010147810 */ /* 0x000fc60007ffe0ff */
[C---:B------:R-:W-:Y:S02]  /*0550*/  FFMA R21, R18.reuse, R19, 0.0096188392490148544312 ;  /* 0x3c1d985612157423 */ /* 0x040fe40000000013 */
[----:B------:R0:W1:Y:S02]  /*0560*/  F2I.NTZ R19, R15 ;  /* 0x0000000f00137305 */ /* 0x0000640000203100 */
[----:B------:R-:W-:-:S04]  /*0570*/  FFMA R21, R18, R21, 0.055503588169813156128 ;  /* 0x3d6357bb12157423 */ /* 0x000fc80000000015 */
[----:B------:R-:W-:Y:S01]  /*0580*/  FFMA R21, R18, R21, 0.24022644758224487305 ;  /* 0x3e75fdec12157423 */ /* 0x000fe20000000015 */
[----:B0-----:R-:W-:-:S03]  /*0590*/  FSEL R15, RZ, +INF , !P4 ;  /* 0x7f800000ff0f7808 */ /* 0x001fc60006000000 */
[----:B------:R-:W-:-:S04]  /*05a0*/  FFMA R21, R18, R21, 0.69314718246459960938 ;  /* 0x3f31721812157423 */ /* 0x000fc80000000015 */
[----:B------:R-:W-:Y:S01]  /*05b0*/  FFMA R21, R18, R21, 1 ;  /* 0x3f80000012157423 */ /* 0x000fe20000000015 */
[----:B-1----:R-:W-:-:S03]  /*05c0*/  LEA R19, R19, -R16, 0x17 ;  /* 0x8000001013137211 */ /* 0x002fc600078eb8ff */
[----:B------:R-:W-:-:S04]  /*05d0*/  FMUL R20, R20, R21 ;  /* 0x0000001514147220 */ /* 0x000fc80000400000 */
[----:B------:R-:W-:Y:S01]  /*05e0*/  @!P5 FMUL R15, R19, R20 ;  /* 0x00000014130fd220 */ /* 0x000fe20000400000 */
[----:B------:R-:W-:-:S07]  /*05f0*/  @!P0 LOP3.LUT R15, R17, 0x7fffffff, RZ, 0xc0, !PT ;  /* 0x7fffffff110f8812 */ /* 0x000fce00078ec0ff */
.L_x_1:
[----:B------:R-:W-:Y:S05]  /*0600*/  BSYNC.RECONVERGENT B0 ;  /* 0x0000000000007941 */ /* 0x000fea0003800200 */
.L_x_0:
[----:B------:R-:W-:Y:S01]  /*0610*/  BSSY.RECONVERGENT B0, `(.L_x_2) ;  /* 0x0000045000007945 */ /* 0x000fe20003800200 */
[----:B------:R-:W-:-:S03]  /*0620*/  MOV R16, 0x3f800000 ;  /* 0x3f80000000107802 */ /* 0x000fc60000000f00 */
[----:B------:R-:W-:Y:S05]  /*0630*/  @!P3 BRA `(.L_x_3) ;  /* 0x000000040008b947 */ /* 0x000fea0003800000 */
[----:B------:R-:W-:-:S04]  /*0640*/  I2FP.F32.S32 R17, R7 ;  /* 0x0000000700117245 */ /* 0x000fc80000201400 */
[----:B------:R-:W-:-:S13]  /*0650*/  FSETP.NAN.AND P0, PT, |R17|, |R17|, PT ;  /* 0x400000111100720b */ /* 0x000fda0003f08200 */
[----:B------:R-:W-:Y:S01]  /*0660*/  @P0 FADD R16, R17, 2 ;  /* 0x4000000011100421 */ /* 0x000fe20000000000 */
[----:B------:R-:W-:Y:S06]  /*0670*/  @P0 BRA `(.L_x_3) ;  /* 0x0000000000f80947 */ /* 0x000fec0003800000 */
[C---:B------:R-:W-:Y:S01]  /*0680*/  FMUL R16, |R17|.reuse, 16777216 ;  /* 0x4b80000011107820 */ /* 0x040fe20000400200 */
[----:B------:R-:W-:-:S04]  /*0690*/  FSETP.GEU.AND P0, PT, |R17|, 1.175494350822287508e-38, PT ;  /* 0x008000001100780b */ /* 0x000fc80003f0e200 */
[----:B------:R-:W-:Y:S02]  /*06a0*/  FSEL R16, R16, |R17|, !P0 ;  /* 0x4000001110107208 */ /* 0x000fe40004000000 */
[----:B------:R-:W-:Y:S02]  /*06b0*/  FSEL R21, RZ, -24, P0 ;  /* 0xc1c00000ff157808 */ /* 0x000fe40000000000 */
[----:B------:R-:W-:Y:S02]  /*06c0*/  IADD3 R18, PT, PT, R16, -0x3f3504f3, RZ ;  /* 0xc0cafb0d10127810 */ /* 0x000fe40007ffe0ff */
[----:B------:R-:W-:Y:S02]  /*06d0*/  FSETP.NEU.AND P0, PT, |R17|, +INF , PT ;  /* 0x7f8000001100780b */ /* 0x000fe40003f0d200 */
[----:B------:R-:W-:Y:S02]  /*06e0*/  LOP3.LUT R19, R18, 0xff800000, RZ, 0xc0, !PT ;  /* 0xff80000012137812 */ /* 0x000fe400078ec0ff */
[----:B------:R-:W-:-:S02]  /*06f0*/  ISETP.NE.AND P0, PT, R7, RZ, P0 ;  /* 0x000000ff0700720c */ /* 0x000fc40000705270 */
[-C--:B------:R-:W-:Y:S02]  /*0700*/  IADD3 R22, PT, PT, R16, -R19.reuse, RZ ;  /* 0x8000001310167210 */ /* 0x080fe40007ffe0ff */
[----:B------:R-:W-:-:S03]  /*0710*/  I2FP.F32.S32 R18, R19 ;  /* 0x0000001300127245 */ /* 0x000fc60000201400 */
[C---:B------:R-:W-:Y:S01]  /*0720*/  FADD R16, R22.reuse, 1 ;  /* 0x3f80000016107421 */ /* 0x040fe20000000000 */
[----:B------:R-:W-:Y:S01]  /*0730*/  FADD R22, R22, -1 ;  /* 0xbf80000016167421 */ /* 0x000fe20000000000 */
[----:B------:R-:W-:-:S03]  /*0740*/  FFMA R24, R18, 1.1920928955078125e-07, R21 ;  /* 0x3400000012187823 */ /* 0x000fc60000000015 */
[----:B------:R-:W-:Y:S01]  /*0750*/  FADD R23, R22, R22 ;  /* 0x0000001616177221 */ /* 0x000fe20000000000 */
[----:B------:R-:W0:Y:S01]  /*0760*/  MUFU.RCP R16, R16 ;  /* 0x0000001000107308 */ /* 0x000e220000001000 */
[----:B------:R-:W-:Y:S02]  /*0770*/  @!P0 FADD R17, R17, R17 ;  /* 0x0000001111118221 */ /* 0x000fe40000000000 */
[----:B0-----:R-:W-:Y:S01]  /*0780*/  FMUL R19, R16, R23 ;  /* 0x0000001710137220 */ /* 0x001fe20000400000 */
[----:B------:R-:W-:-:S03]  /*0790*/  HFMA2 R23, -RZ, RZ, 0.771484375, 0.21533203125 ;  /* 0x3a2c32e4ff177431 */ /* 0x000fc600000001ff */
[----:B------:R-:W-:Y:S01]  /*07a0*/  FADD R21, R22, -R19 ;  /* 0x8000001316157221 */ /* 0x000fe20000000000 */
[C---:B------:R-:W-:Y:S01]  /*07b0*/  FMUL R20, R19.reuse, R19 ;  /* 0x0000001313147220 */ /* 0x040fe20000400000 */
[----:B------:R-:W-:Y:S02]  /*07c0*/  FFMA R18, R19, 1.4426950216293334961, R24 ;  /* 0x3fb8aa3b13127823 */ /* 0x000fe40000000018 */
[----:B------:R-:W-:Y:S02]  /*07d0*/  FADD R21, R21, R21 ;  /* 0x0000001515157221 */ /* 0x000fe40000000000 */
[----:B------:R-:W-:Y:S01]  /*07e0*/  FADD R24, R24, -R18 ;  /* 0x8000001218187221 */ /* 0x000fe20000000000 */
[----:B------:R-:W-:Y:S01]  /*07f0*/  FFMA R23, R20, R23, 0.0032181653659790754318 ;  /* 0x3b52e7db14177423 */ /* 0x000fe20000000017 */
[----:B------:R-:W-:Y:S02]  /*0800*/  FFMA R21, R22, -R19, R21 ;  /* 0x8000001316157223 */ /* 0x000fe40000000015 */
[----:B------:R-:W-:Y:S01]  /*0810*/  FFMA R24, R19, 1.4426950216293334961, R24 ;  /* 0x3fb8aa3b13187823 */ /* 0x000fe20000000018 */
[----:B------:R-:W-:Y:S01]  /*0820*/  FFMA R23, R20, R23, 0.018033718690276145935 ;  /* 0x3c93bb7314177423 */ /* 0x000fe20000000017 */
[----:B------:R-:W-:-:S03]  /*0830*/  FMUL R21, R16, R21 ;  /* 0x0000001510157220 */ /* 0x000fc60000400000 */
[----:B------:R-:W-:Y:S01]  /*0840*/  FFMA R23, R20, R23, 0.12022458761930465698 ;  /* 0x3df6384f14177423 */ /* 0x000fe20000000017 */
[----:B------:R-:W-:-:S03]  /*0850*/  FFMA R24, R21, 1.4426950216293334961, R24 ;  /* 0x3fb8aa3b15187823 */ /* 0x000fc60000000018 */
[----:B------:R-:W-:Y:S01]  /*0860*/  FMUL R20, R20, R23 ;  /* 0x0000001714147220 */ /* 0x000fe20000400000 */
[----:B------:R-:W-:-:S03]  /*0870*/  FFMA R24, R19, 1.9251366722983220825e-08, R24 ;  /* 0x32a55e3413187823 */ /* 0x000fc60000000018 */
[----:B------:R-:W-:-:S04]  /*0880*/  FMUL R16, R20, 3 ;  /* 0x4040000014107820 */ /* 0x000fc80000400000 */
[----:B------:R-:W-:-:S04]  /*0890*/  FFMA R21, R21, R16, R24 ;  /* 0x0000001015157223 */ /* 0x000fc80000000018 */
[----:B------:R-:W-:-:S04]  /*08a0*/  FFMA R21, R19, R20, R21 ;  /* 0x0000001413157223 */ /* 0x000fc80000000015 */
[----:B------:R-:W-:-:S04]  /*08b0*/  FADD R23, R18, R21 ;  /* 0x0000001512177221 */ /* 0x000fc80000000000 */
[----:B------:R-:W-:Y:S01]  /*08c0*/  FMUL R16, R23, 2 ;  /* 0x4000000017107820 */ /* 0x000fe20000400000 */
[----:B------:R-:W-:-:S03]  /*08d0*/  FADD R18, -R18, R23 ;  /* 0x0000001712127221 */ /* 0x000fc60000000100 */
[----:B------:R-:W0:Y:S01]  /*08e0*/  FRND R19, R16 ;  /* 0x0000001000137307 */ /* 0x000e220000201000 */
[----:B------:R-:W-:Y:S01]  /*08f0*/  FADD R18, R21, -R18 ;  /* 0x8000001215127221 */ /* 0x000fe20000000000 */
[----:B------:R-:W-:Y:S01]  /*0900*/  FFMA R23, R23, 2, -R16 ;  /* 0x4000000017177823 */ /* 0x000fe20000000810 */
[----:B------:R-:W-:Y:S02]  /*0910*/  MOV R21, 0x391fcb8e ;  /* 0x391fcb8e00157802 */ /* 0x000fe40000000f00 */
[----:B------:R-:W-:Y:S01]  /*0920*/  FSETP.GT.AND P4, PT, |R16|, 152, PT ;  /* 0x431800001000780b */ /* 0x000fe20003f84200 */
[----:B------:R-:W-:Y:S02]  /*0930*/  FFMA R23, R18, 2, R23 ;  /* 0x4000000012177823 */ /* 0x000fe40000000017 */
[----:B------:R-:W1:Y:S01]  /*0940*/  F2I.NTZ R20, R16 ;  /* 0x0000001000147305 */ /* 0x000e620000203100 */
[----:B0-----:R-:W-:Y:S01]  /*0950*/  FADD R18, R16, -R19 ;  /* 0x8000001310127221 */ /* 0x001fe20000000000 */
[----:B------:R-:W-:-:S03]  /*0960*/  FSETP.GT.AND P3, PT, R19, RZ, PT ;  /* 0x000000ff1300720b */ /* 0x000fc60003f64000 */
[----:B------:R-:W-:Y:S01]  /*0970*/  FADD R18, R18, R23 ;  /* 0x0000001712127221 */ /* 0x000fe20000000000 */
[----:B------:R-:W-:Y:S02]  /*0980*/  SEL R7, RZ, 0x83000000, P3 ;  /* 0x83000000ff077807 */ /* 0x000fe40001800000 */
[----:B------:R-:W-:Y:S01]  /*0990*/  FSETP.GEU.AND P3, PT, R16, RZ, PT ;  /* 0x000000ff1000720b */ /* 0x000fe20003f6e000 */
[----:B------:R-:W-:Y:S01]  /*09a0*/  FFMA R21, R18, R21, 0.0013391353422775864601 ;  /* 0x3aaf85ed12157423 */ /* 0x000fe20000000015 */
[----:B------:R-:W-:Y:S02]  /*09b0*/  IADD3 R19, PT, PT, R7, 0x7f000000, RZ ;  /* 0x7f00000007137810 */ /* 0x000fe40007ffe0ff */
[----:B-1----:R-:W-:Y:S01]  /*09c0*/  LEA R20, R20, -R7, 0x17 ;  /* 0x8000000714147211 */ /* 0x002fe200078eb8ff */
[----:B------:R-:W-:Y:S01]  /*09d0*/  FFMA R21, R18, R21, 0.0096188392490148544312 ;  /* 0x3c1d985612157423 */ /* 0x000fe20000000015 */
[----:B------:R-:W-:-:S03]  /*09e0*/  FSEL R16, RZ, +INF , !P3 ;  /* 0x7f800000ff107808 */ /* 0x000fc60005800000 */
[----:B------:R-:W-:-:S04]  /*09f0*/  FFMA R21, R18, R21, 0.055503588169813156128 ;  /* 0x3d6357bb12157423 */ /* 0x000fc80000000015 */
[----:B------:R-:W-:-:S04]  /*0a00*/  FFMA R21, R18, R21, 0.24022644758224487305 ;  /* 0x3e75fdec12157423 */ /* 0x000fc80000000015 */
[----:B------:R-:W-:-:S04]  /*0a10*/  FFMA R21, R18, R21, 0.69314718246459960938 ;  /* 0x3f31721812157423 */ /* 0x000fc80000000015 */
[----:B------:R-:W-:-:S04]  /*0a20*/  FFMA R18, R18, R21, 1 ;  /* 0x3f80000012127423 */ /* 0x000fc80000000015 */
[----:B------:R-:W-:-:S04]  /*0a30*/  FMUL R19, R19, R18 ;  /* 0x0000001213137220 */ /* 0x000fc80000400000 */
[----:B------:R-:W-:Y:S01]  /*0a40*/  @!P4 FMUL R16, R20, R19 ;  /* 0x000000131410c220 */ /* 0x000fe20000400000 */
[----:B------:R-:W-:-:S07]  /*0a50*/  @!P0 LOP3.LUT R16, R17, 0x7fffffff, RZ, 0xc0, !PT ;  /* 0x7fffffff11108812 */ /* 0x000fce00078ec0ff */
.L_x_3:
[----:B------:R-:W-:Y:S05]  /*0a60*/  BSYNC.RECONVERGENT B0 ;  /* 0x0000000000007941 */ /* 0x000fea0003800200 */
.L_x_2:
[----:B------:R-:W-:Y:S01]  /*0a70*/  BSSY.RECONVERGENT B0, `(.L_x_4) ;  /* 0x0000046000007945 */ /* 0x000fe20003800200 */
[----:B------:R-:W-:Y:S01]  /*0a80*/  HFMA2 R7, -RZ, RZ, 1.875, 0 ;  /* 0x3f800000ff077431 */ /* 0x000fe200000001ff */
[----:B------:R-:W-:Y:S02]  /*0a90*/  MOV R18, 0x3f800000 ;  /* 0x3f80000000127802 */ /* 0x000fe40000000f00 */
[----:B------:R-:W-:Y:S05]  /*0aa0*/  @!P2 BRA `(.L_x_5) ;  /* 0x000000040008a947 */ /* 0x000fea0003800000 */
[----:B------:R-:W-:-:S04]  /*0ab0*/  I2FP.F32.S32 R17, R0 ;  /* 0x0000000000117245 */ /* 0x000fc80000201400 */
[----:B------:R-:W-:-:S13]  /*0ac0*/  FSETP.NAN.AND P0, PT, |R17|, |R17|, PT ;  /* 0x400000111100720b */ /* 0x000fda0003f08200 */
[----:B------:R-:W-:Y:S01]  /*0ad0*/  @P0 FADD R18, R17, 2 ;  /* 0x4000000011120421 */ /* 0x000fe20000000000 */
[----:B------:R-:W-:Y:S06]  /*0ae0*/  @P0 BRA `(.L_x_5) ;  /* 0x0000000000f80947 */ /* 0x000fec0003800000 */
[C---:B------:R-:W-:Y:S01]  /*0af0*/  FMUL R18, |R17|.reuse, 16777216 ;  /* 0x4b80000011127820 */ /* 0x040fe20000400200 */
[----:B------:R-:W-:Y:S01]  /*0b00*/  FSETP.GEU.AND P0, PT, |R17|, 1.175494350822287508e-38, PT ;  /* 0x008000001100780b */ /* 0x000fe20003f0e200 */
[----:B------:R-:W-:-:S03]  /*0b10*/  HFMA2 R26, -RZ, RZ, 0.771484375, 0.21533203125 ;  /* 0x3a2c32e4ff1a7431 */ /* 0x000fc600000001ff */
        /* <DEDUP_REMOVED lines=9> */
[----:B------:R-:W-:-:S04]  /*0bb0*/  FADD R24, R19, -1 ;  /* 0xbf80000013187421 */ /* 0x000fc80000000000 */
[----:B------:R-:W-:Y:S01]  /*0bc0*/  FADD R19, R24, R24 ;  /* 0x0000001818137221 */ /* 0x000fe20000000000 */
[----:B------:R-:W0:Y:S01]  /*0bd0*/  MUFU.RCP R18, R18 ;  /* 0x0000001200127308 */ /* 0x000e220000001000 */
[----:B------:R-:W-:Y:S02]  /*0be0*/  @!P0 FADD R17, R17, R17 ;  /* 0x0000001111118221 */ /* 0x000fe40000000000 */
[----:B0-----:R-:W-:-:S04]  /*0bf0*/  FMUL R19, R18, R19 ;  /* 0x0000001312137220 */ /* 0x001fc80000400000 */
[----:B------:R-:W-:-:S04]  /*0c00*/  FADD R22, R24, -R19 ;  /* 0x8000001318167221 */ /* 0x000fc80000000000 */
[----:B------:R-:W-:Y:S01]  /*0c10*/  FADD R23, R22, R22 ;  /* 0x0000001616177221 */ /* 0x000fe20000000000 */
[----:B------:R-:W-:Y:S01]  /*0c20*/  FFMA R22, R21, 1.1920928955078125e-07, R20 ;  /* 0x3400000015167823 */ /* 0x000fe20000000014 */
[CC--:B------:R-:W-:Y:S02]  /*0c30*/  FMUL R21, R19.reuse, R19.reuse ;  /* 0x0000001313157220 */ /* 0x0c0fe40000400000 */
[----:B------:R-:W-:Y:S01]  /*0c40*/  FFMA R23, R24, -R19, R23 ;  /* 0x8000001318177223 */ /* 0x000fe20000000017 */
[----:B------:R-:W-:Y:S01]  /*0c50*/  FFMA R20, R19, 1.4426950216293334961, R22 ;  /* 0x3fb8aa3b13147823 */ /* 0x000fe20000000016 */
[C---:B------:R-:W-:Y:S02]  /*0c60*/  FFMA R24, R21.reuse, R26, 0.0032181653659790754318 ;  /* 0x3b52e7db15187423 */ /* 0x040fe4000000001a */
[----:B------:R-:W-:Y:S01]  /*0c70*/  FMUL R23, R18, R23 ;  /* 0x0000001712177220 */ /* 0x000fe20000400000 */
[----:B------:R-:W-:Y:S01]  /*0c80*/  FADD R22, R22, -R20 ;  /* 0x8000001416167221 */ /* 0x000fe20000000000 */
[----:B------:R-:W-:-:S03]  /*0c90*/  FFMA R24, R21, R24, 0.018033718690276145935 ;  /* 0x3c93bb7315187423 */ /* 0x000fc60000000018 */
[----:B------:R-:W-:Y:S01]  /*0ca0*/  FFMA R22, R19, 1.4426950216293334961, R22 ;  /* 0x3fb8aa3b13167823 */ /* 0x000fe20000000016 */
[----:B------:R-:W-:-:S03]  /*0cb0*/  FFMA R24, R21, R24, 0.12022458761930465698 ;  /* 0x3df6384f15187423 */ /* 0x000fc60000000018 */
[----:B------:R-:W-:Y:S01]  /*0cc0*/  FFMA R22, R23, 1.4426950216293334961, R22 ;  /* 0x3fb8aa3b17167823 */ /* 0x000fe20000000016 */
[----:B------:R-:W-:-:S03]  /*0cd0*/  FMUL R24, R21, R24 ;  /* 0x0000001815187220 */ /* 0x000fc60000400000 */
[----:B------:R-:W-:Y:S01]  /*0ce0*/  FFMA R22, R19, 1.9251366722983220825e-08, R22 ;  /* 0x32a55e3413167823 */ /* 0x000fe20000000016 */
        /* <DEDUP_REMOVED lines=30> */
.L_x_5:
[----:B------:R-:W-:Y:S05]  /*0ed0*/  BSYNC.RECONVERGENT B0 ;  /* 0x0000000000007941 */ /* 0x000fea0003800200 */
.L_x_4:
[----:B------:R-:W-:Y:S04]  /*0ee0*/  BSSY.RECONVERGENT B0, `(.L_x_6) ;  /* 0x0000044000007945 */ /* 0x000fe80003800200 */
        /* <DEDUP_REMOVED lines=8> */
[----:B------:R-:W-:-:S04]  /*0f70*/  FSEL R7, R7, |R0|, !P0 ;  /* 0x4000000007077208 */ /* 0x000fc80004000000 */
[----:B------:R-:W-:-:S04]  /*0f80*/  IADD3 R17, PT, PT, R7, -0x3f3504f3, RZ ;  /* 0xc0cafb0d07117810 */ /* 0x000fc80007ffe0ff */
[----:B------:R-:W-:Y:S02]  /*0f90*/  LOP3.LUT R20, R17, 0xff800000, RZ, 0xc0, !PT ;  /* 0xff80000011147812 */ /* 0x000fe400078ec0ff */
[----:B------:R-:W-:Y:S02]  /*0fa0*/  FSEL R17, RZ, -24, P0 ;  /* 0xc1c00000ff117808 */ /* 0x000fe40000000000 */
[-C--:B------:R-:W-:Y:S02]  /*0fb0*/  IADD3 R22, PT, PT, R7, -R20.reuse, RZ ;  /* 0x8000001407167210 */ /* 0x080fe40007ffe0ff */
[----:B------:R-:W-:Y:S02]  /*0fc0*/  I2FP.F32.S32 R20, R20 ;  /* 0x0000001400147245 */ /* 0x000fe40000201400 */
[----:B------:R-:W-:Y:S01]  /*0fd0*/  FSETP.NEU.AND P0, PT, |R0|, +INF , PT ;  /* 0x7f8000000000780b */ /* 0x000fe20003f0d200 */
[C---:B------:R-:W-:Y:S01]  /*0fe0*/  FADD R7, R22.reuse, 1 ;  /* 0x3f80000016077421 */ /* 0x040fe20000000000 */
[----:B------:R-:W-:-:S02]  /*0ff0*/  FADD R22, R22, -1 ;  /* 0xbf80000016167421 */ /* 0x000fc40000000000 */
[----:B------:R-:W-:Y:S02]  /*1000*/  ISETP.NE.AND P0, PT, R6, RZ, P0 ;  /* 0x000000ff0600720c */ /* 0x000fe40000705270 */
[----:B------:R-:W-:Y:S01]  /*1010*/  FADD R24, R22, R22 ;  /* 0x0000001616187221 */ /* 0x000fe20000000000 */
[----:B------:R-:W0:Y:S10]  /*1020*/  MUFU.RCP R7, R7 ;  /* 0x0000000700077308 */ /* 0x000e340000001000 */
[----:B------:R-:W-:Y:S01]  /*1030*/  @!P0 FADD R0, R0, R0 ;  /* 0x0000000000008221 */ /* 0x000fe20000000000 */
[----:B0-----:R-:W-:Y:S01]  /*1040*/  FMUL R19, R7, R24 ;  /* 0x0000001807137220 */ /* 0x001fe20000400000 */
[----:B------:R-:W-:-:S03]  /*1050*/  FFMA R24, R20, 1.1920928955078125e-07, R17 ;  /* 0x3400000014187823 */ /* 0x000fc60000000011 */
        /* <DEDUP_REMOVED lines=44> */
.L_x_7:
[----:B------:R-:W-:Y:S05]  /*1320*/  BSYNC.RECONVERGENT B0 ;  /* 0x0000000000007941 */ /* 0x000fea0003800200 */
.L_x_6:
[----:B------:R-:W-:Y:S01]  /*1330*/  FADD R7, R7, R18 ;  /* 0x0000001207077221 */ /* 0x000fe20000000000 */
[----:B------:R-:W-:Y:S01]  /*1340*/  BSSY.RECONVERGENT B0, `(.L_x_8) ;  /* 0x000000f000007945 */ /* 0x000fe20003800200 */
[----:B------:R-:W-:Y:S02]  /*1350*/  FADD R15, R16, R15 ;  /* 0x0000000f100f7221 */ /* 0x000fe40000000000 */
[----:B------:R0:W1:Y:S01]  /*1360*/  MUFU.RSQ R0, R7 ;  /* 0x0000000700007308 */ /* 0x0000620000001400 */
[----:B------:R-:W-:-:S04]  /*1370*/  IADD3 R6, PT, PT, R7, -0xd000000, RZ ;  /* 0xf300000007067810 */ /* 0x000fc80007ffe0ff */
[----:B------:R-:W-:-:S13]  /*1380*/  ISETP.GT.U32.AND P0, PT, R6, 0x727fffff, PT ;  /* 0x727fffff0600780c */ /* 0x000fda0003f04070 */
[----:B01----:R-:W-:Y:S05]  /*1390*/  @!P0 BRA `(.L_x_9) ;  /* 0x0000000000148947 */ /* 0x003fea0003800000 */
[----:B------:R-:W-:Y:S02]  /*13a0*/  MOV R0, R7 ;  /* 0x0000000700007202 */ /* 0x000fe40000000f00 */
[----:B------:R-:W-:-:S07]  /*13b0*/  MOV R6, 0x13d0 ;  /* 0x000013d000067802 */ /* 0x000fce0000000f00 */
[----:B------:R-:W-:Y:S05]  /*13c0*/  CALL.REL.NOINC `($__internal_0_$__cuda_sm20_sqrt_rn_f32_slowpath) ;  /* 0x0000001800187944 */ /* 0x000fea0003c00000 */
[----:B------:R-:W-:Y:S01]  /*13d0*/  MOV R16, R0 ;  /* 0x0000000000107202 */ /* 0x000fe20000000f00 */
[----:B------:R-:W-:Y:S06]  /*13e0*/  BRA `(.L_x_10) ;  /* 0x0000000000107947 */ /* 0x000fec0003800000 */
.L_x_9:
[----:B------:R-:W-:Y:S01]  /*13f0*/  FMUL.FTZ R16, R7, R0 ;  /* 0x0000000007107220 */ /* 0x000fe20000410000 */
[----:B------:R-:W-:-:S03]  /*1400*/  FMUL.FTZ R0, R0, 0.5 ;  /* 0x3f00000000007820 */ /* 0x000fc60000410000 */
[----:B------:R-:W-:-:S04]  /*1410*/  FFMA R7, -R16, R16, R7 ;  /* 0x0000001010077223 */ /* 0x000fc80000000107 */
[----:B------:R-:W-:-:S07]  /*1420*/  FFMA R16, R7, R0, R16 ;  /* 0x0000000007107223 */ /* 0x000fce0000000010 */
.L_x_10:
[----:B------:R-:W-:Y:S05]  /*1430*/  BSYNC.RECONVERGENT B0 ;  /* 0x0000000000007941 */ /* 0x000fea0003800200 */
.L_x_8:
[----:B------:R-:W-:Y:S01]  /*1440*/  IADD3 R0, PT, PT, R15, -0xd000000, RZ ;  /* 0xf30000000f007810 */ /* 0x000fe20007ffe0ff */
[----:B------:R0:W1:Y:S01]  /*1450*/  MUFU.RSQ R6, R15 ;  /* 0x0000000f00067308 */ /* 0x0000620000001400 */
[----:B------:R-:W-:Y:S02]  /*1460*/  BSSY.RECONVERGENT B0, `(.L_x_11) ;  /* 0x000000c000007945 */ /* 0x000fe40003800200 */
[----:B------:R-:W-:-:S13]  /*1470*/  ISETP.GT.U32.AND P0, PT, R0, 0x727fffff, PT ;  /* 0x727fffff0000780c */ /* 0x000fda0003f04070 */
[----:B0-----:R-:W-:Y:S05]  /*1480*/  @!P0 BRA `(.L_x_12) ;  /* 0x0000000000148947 */ /* 0x001fea0003800000 */
[----:B------:R-:W-:Y:S02]  /*1490*/  MOV R0, R15 ;  /* 0x0000000f00007202 */ /* 0x000fe40000000f00 */
[----:B-1----:R-:W-:-:S07]  /*14a0*/  MOV R6, 0x14c0 ;  /* 0x000014c000067802 */ /* 0x002fce0000000f00 */
[----:B------:R-:W-:Y:S05]  /*14b0*/  CALL.REL.NOINC `($__internal_0_$__cuda_sm20_sqrt_rn_f32_slowpath) ;  /* 0x0000001400dc7944 */ /* 0x000fea0003c00000 */
[----:B------:R-:W-:Y:S01]  /*14c0*/  MOV R7, R0 ;  /* 0x0000000000077202 */ /* 0x000fe20000000f00 */
[----:B------:R-:W-:Y:S06]  /*14d0*/  BRA `(.L_x_13) ;  /* 0x0000000000107947 */ /* 0x000fec0003800000 */
.L_x_12:
[----:B-1----:R-:W-:Y:S01]  /*14e0*/  FMUL.FTZ R0, R15, R6 ;  /* 0x000000060f007220 */ /* 0x002fe20000410000 */
[----:B------:R-:W-:-:S03]  /*14f0*/  FMUL.FTZ R6, R6, 0.5 ;  /* 0x3f00000006067820 */ /* 0x000fc60000410000 */
[----:B------:R-:W-:-:S04]  /*1500*/  FFMA R7, -R0, R0, R15 ;  /* 0x0000000000077223 */ /* 0x000fc8000000010f */
[----:B------:R-:W-:-:S07]  /*1510*/  FFMA R7, R7, R6, R0 ;  /* 0x0000000607077223 */ /* 0x000fce0000000000 */
.L_x_13:
[----:B------:R-:W-:Y:S05]  /*1520*/  BSYNC.RECONVERGENT B0 ;  /* 0x0000000000007941 */ /* 0x000fea0003800200 */
.L_x_11:
[----:B------:R-:W-:-:S13]  /*1530*/  FSETP.GEU.AND P0, PT, R7, R16, PT ;  /* 0x000000100700720b */ /* 0x000fda0003f0e000 */
[----:B------:R-:W2:Y:S04]  /*1540*/  @!P0 LDG.E R4, desc[UR6][R4.64+0x8] ;  /* 0x0000080604048981 */ /* 0x000ea8000c1e1900 */
[----:B------:R-:W3:Y:S01]  /*1550*/  @P0 LDG.E R2, desc[UR6][R2.64+0x8] ;  /* 0x0000080602020981 */ /* 0x000ee2000c1e1900 */
[----:B------:R-:W-:Y:S01]  /*1560*/  MOV R0, 0x400 ;  /* 0x0000040000007802 */ /* 0x000fe20000000f00 */
[----:B------:R-:W0:Y:S03]  /*1570*/  S2R R7, SR_CgaCtaId ;  /* 0x0000000000077919 */ /* 0x000e260000008800 */
[----:B0-----:R-:W-:-:S05]  /*1580*/  LEA R0, R7, R0, 0x18 ;  /* 0x0000000007007211 */ /* 0x001fca00078ec0ff */
[----:B------:R-:W-:-:S05]  /*1590*/  IMAD R15, R9, 0xc, R0 ;  /* 0x0000000c090f7824 */ /* 0x000fca00078e0200 */
[----:B------:R0:W-:Y:S04]  /*15a0*/  @!P0 STS [R15], R14 ;  /* 0x0000000e0f008388 */ /* 0x0001e80000000800 */
[----:B------:R0:W-:Y:S04]  /*15b0*/  @!P0 STS [R15+0x4], R13 ;  /* 0x0000040d0f008388 */ /* 0x0001e80000000800 */
[----:B------:R0:W-:Y:S04]  /*15c0*/  @P0 STS [R15], R12 ;  /* 0x0000000c0f000388 */ /* 0x0001e80000000800 */
[----:B------:R0:W-:Y:S04]  /*15d0*/  @P0 STS [R15+0x4], R11 ;  /* 0x0000040b0f000388 */ /* 0x0001e80000000800 */
[----:B--2---:R0:W-:Y:S04]  /*15e0*/  @!P0 STS [R15+0x8], R4 ;  /* 0x000008040f008388 */ /* 0x0041e80000000800 */
[----:B---3--:R0:W-:Y:S01]  /*15f0*/  @P0 STS [R15+0x8], R2 ;  /* 0x000008020f000388 */ /* 0x0081e20000000800 */
[----:B------:R-:W-:Y:S01]  /*1600*/  BAR.SYNC.DEFER_BLOCKING 0x0 ;  /* 0x0000000000007b1d */ /* 0x000fe20000010000 */
[----:B------:R-:W-:-:S13]  /*1610*/  ISETP.GE.U32.AND P0, PT, R10, 0x2, PT ;  /* 0x000000020a00780c */ /* 0x000fda0003f06070 */
[----:B0-----:R-:W-:Y:S05]  /*1620*/  @!P0 BRA `(.L_x_14) ;  /* 0x0000001400508947 */ /* 0x001fea0003800000 */
.L_x_31:
[----:B------:R-:W-:Y:S01]  /*1630*/  MOV R2, R10 ;  /* 0x0000000a00027202 */ /* 0x000fe20000000f00 */
[----:B------:R-:W-:Y:S01]  /*1640*/  BSSY.RECONVERGENT B0, `(.L_x_15) ;  /* 0x000014f000007945 */ /* 0x000fe20003800200 */
[----:B------:R-:W-:-:S04]  /*1650*/  SHF.R.U32.HI R10, RZ, 0x1, R10 ;  /* 0x00000001ff0a7819 */ /* 0x000fc8000001160a */
[----:B------:R-:W-:-:S13]  /*1660*/  ISETP.GE.U32.AND P0, PT, R9, R10, PT ;  /* 0x0000000a0900720c */ /* 0x000fda0003f06070 */
[----:B-1----:R-:W-:Y:S05]  /*1670*/  @P0 BRA `(.L_x_16) ;  /* 0x00000014002c0947 */ /* 0x002fea0003800000 */
[----:B------:R-:W0:Y:S01]  /*1680*/  LDC.64 R16, c[0x0][0x390] ;  /* 0x0000e400ff107b82 */ /* 0x000e220000000a00 */
[----:B------:R-:W1:Y:S01]  /*1690*/  LDS R11, [R15] ;  /* 0x000000000f0b7984 */ /* 0x000e620000000800 */
[----:B------:R-:W-:-:S03]  /*16a0*/  IMAD R3, R10, 0xc, R15 ;  /* 0x0000000c0a037824 */ /* 0x000fc600078e020f */
[----:B------:R-:W-:Y:S04]  /*16b0*/  LDS R7, [R15+0x4] ;  /* 0x000004000f077984 */ /* 0x000fe80000000800 */
[----:B------:R-:W2:Y:S04]  /*16c0*/  LDS R4, [R3] ;  /* 0x0000000003047984 */ /* 0x000ea80000000800 */
[----:B------:R-:W3:Y:S04]  /*16d0*/  LDS R12, [R3+0x4] ;  /* 0x00000400030c7984 */ /* 0x000ee80000000800 */
[----:B0-----:R-:W1:Y:S04]  /*16e0*/  LDG.E R5, desc[UR6][R16.64] ;  /* 0x0000000610057981 */ /* 0x001e68000c1e1900 */
[----:B------:R-:W4:Y:S01]  /*16f0*/  LDG.E R0, desc[UR6][R16.64+0x4] ;  /* 0x0000040610007981 */ /* 0x000f22000c1e1900 */
[----:B------:R-:W-:Y:S01]  /*1700*/  BSSY.RECONVERGENT B1, `(.L_x_17) ;  /* 0x000004d000017945 */ /* 0x000fe20003800200 */
[----:B------:R-:W-:Y:S01]  /*1710*/  HFMA2 R6, -RZ, RZ, 1.875, 0 ;  /* 0x3f800000ff067431 */ /* 0x000fe200000001ff */
[----:B-1----:R-:W-:-:S02]  /*1720*/  IADD3 R11, PT, PT, R11, -R5, RZ ;  /* 0x800000050b0b7210 */ /* 0x002fc40007ffe0ff */
[----:B--2---:R-:W-:Y:S02]  /*1730*/  IADD3 R5, PT, PT, -R5, R4, RZ ;  /* 0x0000000405057210 */ /* 0x004fe40007ffe1ff */
[----:B------:R-:W-:Y:S02]  /*1740*/  ISETP.NE.AND P0, PT, R11, 0x1, PT ;  /* 0x000000010b00780c */ /* 0x000fe40003f05270 */
[----:B----4-:R-:W-:Y:S02]  /*1750*/  IADD3 R7, PT, PT, R7, -R0, RZ ;  /* 0x8000000007077210 */ /* 0x010fe40007ffe0ff */
[----:B---3--:R-:W-:Y:S02]  /*1760*/  IADD3 R0, PT, PT, -R0, R12, RZ ;  /* 0x0000000c00007210 */ /* 0x008fe40007ffe1ff */
[----:B------:R-:W-:Y:S02]  /*1770*/  ISETP.NE.AND P3, PT, R7, 0x1, PT ;  /* 0x000000010700780c */ /* 0x000fe40003f65270 */
[----:B------:R-:W-:-:S02]  /*1780*/  ISETP.NE.AND P2, PT, R5, 0x1, PT ;  /* 0x000000010500780c */ /* 0x000fc40003f45270 */
[----:B------:R-:W-:-:S03]  /*1790*/  ISETP.NE.AND P1, PT, R0, 0x1, PT ;  /* 0x000000010000780c */ /* 0x000fc60003f25270 */
[----:B------:R-:W-:Y:S10]  /*17a0*/  @!P0 BRA `(.L_x_18) ;  /* 0x0000000400088947 */ /* 0x000ff40003800000 */
[----:B------:R-:W-:-:S04]  /*17b0*/  I2FP.F32.S32 R13, R11 ;  /* 0x0000000b000d7245 */ /* 0x000fc80000201400 */
[----:B------:R-:W-:-:S13]  /*17c0*/  FSETP.NAN.AND P0, PT, |R13|, |R13|, PT ;  /* 0x4000000d0d00720b */ /* 0x000fda0003f08200 */
[----:B------:R-:W-:Y:S01]  /*17d0*/  @P0 FADD R6, R13, 2 ;  /* 0x400000000d060421 */ /* 0x000fe20000000000 */
[----:B------:R-:W-:Y:S06]  /*17e0*/  @P0 BRA `(.L_x_18) ;  /* 0x0000000000f80947 */ /* 0x000fec0003800000 */
[C---:B------:R-:W-:Y:S01]  /*17f0*/  FMUL R6, |R13|.reuse, 16777216 ;  /* 0x4b8000000d067820 */ /* 0x040fe20000400200 */
[----:B------:R-:W-:Y:S02]  /*1800*/  FSETP.GEU.AND P0, PT, |R13|, 1.175494350822287508e-38, PT ;  /* 0x008000000d00780b */ /* 0x000fe40003f0e200 */
[----:B------:R-:W-:Y:S02]  /*1810*/  MOV R20, 0x3a2c32e4 ;  /* 0x3a2c32e400147802 */ /* 0x000fe40000000f00 */
        /* <DEDUP_REMOVED lines=38> */
[----:B------:R-:W-:Y:S01]  /*1a80*/  HFMA2 R17, -RZ, RZ, 0.64013671875, -15.109375 ;  /* 0x391fcb8eff117431 */ /* 0x000fe200000001ff */
[----:B------:R-:W-:Y:S02]  /*1a90*/  FSETP.GT.AND P5, PT, |R6|, 152, PT ;  /* 0x431800000600780b */ /* 0x000fe40003fa4200 */
        /* <DEDUP_REMOVED lines=8> */
[----:B-1----:R-:W-:Y:S02]  /*1b20*/  LEA R16, R16, -R11, 0x17 ;  /* 0x8000000b10107211 */ /* 0x002fe400078eb8ff */
[----:B------:R-:W-:Y:S01]  /*1b30*/  FSEL R6, RZ, +INF , !P4 ;  /* 0x7f800000ff067808 */ /* 0x000fe20006000000 */
[----:B------:R-:W-:-:S04]  /*1b40*/  FFMA R17, R14, R17, 0.0096188392490148544312 ;  /* 0x3c1d98560e117423 */ /* 0x000fc80000000011 */
[----:B------:R-:W-:-:S04]  /*1b50*/  FFMA R17, R14, R17, 0.055503588169813156128 ;  /* 0x3d6357bb0e117423 */ /* 0x000fc80000000011 */
[----:B------:R-:W-:-:S04]  /*1b60*/  FFMA R17, R14, R17, 0.24022644758224487305 ;  /* 0x3e75fdec0e117423 */ /* 0x000fc80000000011 */
[----:B------:R-:W-:Y:S01]  /*1b70*/  FFMA R19, R14, R17, 0.69314718246459960938 ;  /* 0x3f3172180e137423 */ /* 0x000fe20000000011 */
[----:B------:R-:W-:-:S03]  /*1b80*/  IADD3 R17, PT, PT, R11, 0x7f000000, RZ ;  /* 0x7f0000000b117810 */ /* 0x000fc60007ffe0ff */
[----:B------:R-:W-:-:S04]  /*1b90*/  FFMA R14, R14, R19, 1 ;  /* 0x3f8000000e0e7423 */ /* 0x000fc80000000013 */
[----:B------:R-:W-:-:S04]  /*1ba0*/  FMUL R17, R17, R14 ;  /* 0x0000000e11117220 */ /* 0x000fc80000400000 */
[----:B------:R-:W-:Y:S01]  /*1bb0*/  @!P5 FMUL R6, R16, R17 ;  /* 0x000000111006d220 */ /* 0x000fe20000400000 */
[----:B------:R-:W-:-:S07]  /*1bc0*/  @!P0 LOP3.LUT R6, R13, 0x7fffffff, RZ, 0xc0, !PT ;  /* 0x7fffffff0d068812 */ /* 0x000fce00078ec0ff */
.L_x_18:
[----:B------:R-:W-:Y:S05]  /*1bd0*/  BSYNC.RECONVERGENT B1 ;  /* 0x0000000000017941 */ /* 0x000fea0003800200 */
.L_x_17:
        /* <DEDUP_REMOVED lines=26> */
[CC--:B------:R-:W-:Y:S01]  /*1d80*/  FMUL R17, R13.reuse, R13.reuse ;  /* 0x0000000d0d117220 */ /* 0x0c0fe20000400000 */
[----:B------:R-:W-:Y:S02]  /*1d90*/  FFMA R14, R13, 1.4426950216293334961, R18 ;  /* 0x3fb8aa3b0d0e7823 */ /* 0x000fe40000000012 */
[----:B------:R-:W-:Y:S01]  /*1da0*/  FADD R19, R19, R19 ;  /* 0x0000001313137221 */ /* 0x000fe20000000000 */
[C---:B------:R-:W-:Y:S01]  /*1db0*/  FFMA R22, R17.reuse, R22, 0.0032181653659790754318 ;  /* 0x3b52e7db11167423 */ /* 0x040fe20000000016 */
[----:B------:R-:W-:Y:S02]  /*1dc0*/  FADD R18, R18, -R14 ;  /* 0x8000000e12127221 */ /* 0x000fe40000000000 */
[----:B------:R-:W-:Y:S01]  /*1dd0*/  FFMA R19, R20, -R13, R19 ;  /* 0x8000000d14137223 */ /* 0x000fe20000000013 */
[----:B------:R-:W-:Y:S01]  /*1de0*/  FFMA R22, R17, R22, 0.018033718690276145935 ;  /* 0x3c93bb7311167423 */ /* 0x000fe20000000016 */
[----:B------:R-:W-:-:S02]  /*1df0*/  FFMA R18, R13, 1.4426950216293334961, R18 ;  /* 0x3fb8aa3b0d127823 */ /* 0x000fc40000000012 */
[----:B------:R-:W-:Y:S01]  /*1e00*/  FMUL R19, R16, R19 ;  /* 0x0000001310137220 */ /* 0x000fe20000400000 */
[----:B------:R-:W-:-:S03]  /*1e10*/  FFMA R22, R17, R22, 0.12022458761930465698 ;  /* 0x3df6384f11167423 */ /* 0x000fc60000000016 */
[----:B------:R-:W-:Y:S01]  /*1e20*/  FFMA R18, R19, 1.4426950216293334961, R18 ;  /* 0x3fb8aa3b13127823 */ /* 0x000fe20000000012 */
[----:B------:R-:W-:Y:S01]  /*1e30*/  FMUL R22, R17, R22 ;  /* 0x0000001611167220 */ /* 0x000fe20000400000 */
[----:B------:R-:W-:Y:S02]  /*1e40*/  MOV R17, 0x391fcb8e ;  /* 0x391fcb8e00117802 */ /* 0x000fe40000000f00 */
        /* <DEDUP_REMOVED lines=30> */
.L_x_20:
[----:B------:R-:W-:Y:S05]  /*2030*/  BSYNC.RECONVERGENT B1 ;  /* 0x0000000000017941 */ /* 0x000fea0003800200 */
.L_x_19:
        /* <DEDUP_REMOVED lines=70> */
.L_x_22:
[----:B------:R-:W-:Y:S05]  /*24a0*/  BSYNC.RECONVERGENT B1 ;  /* 0x0000000000017941 */ /* 0x000fea0003800200 */
.L_x_21:
        /* <DEDUP_REMOVED lines=32> */
[----:B------:R-:W-:Y:S01]  /*26b0*/  FFMA R18, R7, 1.4426950216293334961, R18 ;  /* 0x3fb8aa3b07127823 */ /* 0x000fe20000000012 */
[----:B------:R-:W-:Y:S01]  /*26c0*/  MOV R20, 0x391fcb8e ;  /* 0x391fcb8e00147802 */ /* 0x000fe20000000f00 */
        /* <DEDUP_REMOVED lines=34> */
.L_x_24:
[----:B------:R-:W-:Y:S05]  /*28f0*/  BSYNC.RECONVERGENT B1 ;  /* 0x0000000000017941 */ /* 0x000fea0003800200 */
.L_x_23:
[----:B------:R-:W-:Y:S01]  /*2900*/  FADD R0, R7, R14 ;  /* 0x0000000e07007221 */ /* 0x000fe20000000000 */
[----:B------:R-:W-:Y:S01]  /*2910*/  BSSY.RECONVERGENT B1, `(.L_x_25) ;  /* 0x000000e000017945 */ /* 0x000fe20003800200 */
[----:B------:R-:W-:Y:S02]  /*2920*/  FADD R13, R13, R6 ;  /* 0x000000060d0d7221 */ /* 0x000fe40000000000 */
[----:B------:R0:W1:Y:S01]  /*2930*/  MUFU.RSQ R7, R0 ;  /* 0x0000000000077308 */ /* 0x0000620000001400 */
[----:B------:R-:W-:-:S04]  /*2940*/  IADD3 R5, PT, PT, R0, -0xd000000, RZ ;  /* 0xf300000000057810 */ /* 0x000fc80007ffe0ff */
[----:B------:R-:W-:-:S13]  /*2950*/  ISETP.GT.U32.AND P0, PT, R5, 0x727fffff, PT ;  /* 0x727fffff0500780c */ /* 0x000fda0003f04070 */
[----:B01----:R-:W-:Y:S05]  /*2960*/  @!P0 BRA `(.L_x_26) ;  /* 0x0000000000108947 */ /* 0x003fea0003800000 */
[----:B------:R-:W-:-:S07]  /*2970*/  MOV R6, 0x2990 ;  /* 0x0000299000067802 */ /* 0x000fce0000000f00 */
[----:B------:R-:W-:Y:S05]  /*2980*/  CALL.REL.NOINC `($__internal_0_$__cuda_sm20_sqrt_rn_f32_slowpath) ;  /* 0x0000000000a87944 */ /* 0x000fea0003c00000 */
[----:B------:R-:W-:Y:S01]  /*2990*/  MOV R5, R0 ;  /* 0x0000000000057202 */ /* 0x000fe20000000f00 */
[----:B------:R-:W-:Y:S06]  /*29a0*/  BRA `(.L_x_27) ;  /* 0x0000000000107947 */ /* 0x000fec0003800000 */
.L_x_26:
[----:B------:R-:W-:Y:S01]  /*29b0*/  FMUL.FTZ R5, R0, R7 ;  /* 0x0000000700057220 */ /* 0x000fe20000410000 */
[----:B------:R-:W-:-:S03]  /*29c0*/  FMUL.FTZ R6, R7, 0.5 ;  /* 0x3f00000007067820 */ /* 0x000fc60000410000 */
[----:B------:R-:W-:-:S04]  /*29d0*/  FFMA R0, -R5, R5, R0 ;  /* 0x0000000505007223 */ /* 0x000fc80000000100 */
[----:B------:R-:W-:-:S07]  /*29e0*/  FFMA R5, R0, R6, R5 ;  /* 0x0000000600057223 */ /* 0x000fce0000000005 */
.L_x_27:
[----:B------:R-:W-:Y:S05]  /*29f0*/  BSYNC.RECONVERGENT B1 ;  /* 0x0000000000017941 */ /* 0x000fea0003800200 */
.L_x_25:
        /* <DEDUP_REMOVED lines=8> */
[----:B------:R-:W-:Y:S05]  /*2a80*/  BRA `(.L_x_30) ;  /* 0x0000000000107947 */ /* 0x000fea0003800000 */
.L_x_29:
[----:B-1----:R-:W-:Y:S01]  /*2a90*/  FMUL.FTZ R0, R13, R6 ;  /* 0x000000060d007220 */ /* 0x002fe20000410000 */
[----:B------:R-:W-:-:S03]  /*2aa0*/  FMUL.FTZ R6, R6, 0.5 ;  /* 0x3f00000006067820 */ /* 0x000fc60000410000 */
[----:B------:R-:W-:-:S04]  /*2ab0*/  FFMA R13, -R0, R0, R13 ;  /* 0x00000000000d7223 */ /* 0x000fc8000000010d */
[----:B------:R-:W-:-:S07]  /*2ac0*/  FFMA R0, R13, R6, R0 ;  /* 0x000000060d007223 */ /* 0x000fce0000000000 */
.L_x_30:
[----:B------:R-:W-:Y:S05]  /*2ad0*/  BSYNC.RECONVERGENT B1 ;  /* 0x0000000000017941 */ /* 0x000fea0003800200 */
.L_x_28:
[----:B------:R-:W-:-:S13]  /*2ae0*/  FSETP.GT.AND P0, PT, R0, R5, PT ;  /* 0x000000050000720b */ /* 0x000fda0003f04000 */
[----:B------:R-:W0:Y:S04]  /*2af0*/  @P0 LDS R0, [R3+0x8] ;  /* 0x0000080003000984 */ /* 0x000e280000000800 */
[----:B------:R1:W-:Y:S04]  /*2b00*/  @P0 STS [R15], R4 ;  /* 0x000000040f000388 */ /* 0x0003e80000000800 */
[----:B------:R1:W-:Y:S04]  /*2b10*/  @P0 STS [R15+0x4], R12 ;  /* 0x0000040c0f000388 */ /* 0x0003e80000000800 */
[----:B0-----:R1:W-:Y:S02]  /*2b20*/  @P0 STS [R15+0x8], R0 ;  /* 0x000008000f000388 */ /* 0x0013e40000000800 */
.L_x_16:
[----:B------:R-:W-:Y:S05]  /*2b30*/  BSYNC.RECONVERGENT B0 ;  /* 0x0000000000007941 */ /* 0x000fea0003800200 */
.L_x_15:
[----:B------:R-:W-:Y:S01]  /*2b40*/  BAR.SYNC.DEFER_BLOCKING 0x0 ;  /* 0x0000000000007b1d */ /* 0x000fe20000010000 */
[----:B------:R-:W-:-:S13]  /*2b50*/  ISETP.GT.U32.AND P0, PT, R2, 0x3, PT ;  /* 0x000000030200780c */ /* 0x000fda0003f04070 */
[----:B------:R-:W-:Y:S05]  /*2b60*/  @P0 BRA `(.L_x_31) ;  /* 0xffffffe800b00947 */ /* 0x000fea000383ffff */
.L_x_14:
[----:B------:R-:W-:-:S13]  /*2b70*/  ISETP.NE.AND P0, PT, R9, RZ, PT ;  /* 0x000000ff0900720c */ /* 0x000fda0003f05270 */
[----:B------:R-:W-:Y:S05]  /*2b80*/  @P0 EXIT ;  /* 0x000000000000094d */ /* 0x000fea0003800000 */
[----:B------:R-:W0:Y:S01]  /*2b90*/  S2UR UR5, SR_CgaCtaId ;  /* 0x00000000000579c3 */ /* 0x000e220000008800 */
[----:B------:R-:W-:-:S07]  /*2ba0*/  UMOV UR4, 0x400 ;  /* 0x0000040000047882 */ /* 0x000fce0000000000 */
[----:B------:R-:W2:Y:S01]  /*2bb0*/  LDC.64 R2, c[0x0][0x388] ;  /* 0x0000e200ff027b82 */ /* 0x000ea20000000a00 */
[----:B0-----:R-:W-:Y:S01]  /*2bc0*/  ULEA UR4, UR5, UR4, 0x18 ;  /* 0x0000000405047291 */ /* 0x001fe2000f8ec0ff */
[----:B--2---:R-:W-:-:S08]  /*2bd0*/  IMAD.WIDE.U32 R8, R8, 0xc, R2 ;  /* 0x0000000c08087825 */ /* 0x004fd000078e0002 */
[----:B-1----:R-:W0:Y:S04]  /*2be0*/  LDS.128 R4, [UR4] ;  /* 0x00000004ff047984 */ /* 0x002e280008000c00 */
[----:B0-----:R-:W-:Y:S04]  /*2bf0*/  STG.E desc[UR6][R8.64], R4 ;  /* 0x0000000408007986 */ /* 0x001fe8000c101906 */
[----:B------:R-:W-:Y:S04]  /*2c00*/  STG.E desc[UR6][R8.64+0x4], R5 ;  /* 0x0000040508007986 */ /* 0x000fe8000c101906 */
[----:B------:R-:W-:Y:S01]  /*2c10*/  STG.E desc[UR6][R8.64+0x8], R6 ;  /* 0x0000080608007986 */ /* 0x000fe2000c101906 */
[----:B------:R-:W-:Y:S05]  /*2c20*/  EXIT ;  /* 0x000000000000794d */ /* 0x000fea0003800000 */
        .weak           $__internal_0_$__cuda_sm20_sqrt_rn_f32_slowpath
        .type           $__internal_0_$__cuda_sm20_sqrt_rn_f32_slowpath,@function
        .size           $__internal_0_$__cuda_sm20_sqrt_rn_f32_slowpath,(.L_x_34 - $__internal_0_$__cuda_sm20_sqrt_rn_f32_slowpath)
$__internal_0_$__cuda_sm20_sqrt_rn_f32_slowpath:
[----:B------:R-:W-:-:S13]  /*2c30*/  LOP3.LUT P0, RZ, R0, 0x7fffffff, RZ, 0xc0, !PT ;  /* 0x7fffffff00ff7812 */ /* 0x000fda000780c0ff */
[----:B------:R-:W-:Y:S01]  /*2c40*/  @!P0 MOV R7, R0 ;  /* 0x0000000000078202 */ /* 0x000fe20000000f00 */
[----:B------:R-:W-:Y:S06]  /*2c50*/  @!P0 BRA `(.L_x_32) ;  /* 0x0000000000408947 */ /* 0x000fec0003800000 */
[----:B------:R-:W-:-:S13]  /*2c60*/  FSETP.GEU.FTZ.AND P0, PT, R0, RZ, PT ;  /* 0x000000ff0000720b */ /* 0x000fda0003f1e000 */
[----:B------:R-:W-:Y:S01]  /*2c70*/  @!P0 MOV R7, 0x7fffffff ;  /* 0x7fffffff00078802 */ /* 0x000fe20000000f00 */
[----:B------:R-:W-:Y:S06]  /*2c80*/  @!P0 BRA `(.L_x_32) ;  /* 0x0000000000348947 */ /* 0x000fec0003800000 */
[----:B------:R-:W-:-:S13]  /*2c90*/  FSETP.GTU.FTZ.AND P0, PT, |R0|, +INF , PT ;  /* 0x7f8000000000780b */ /* 0x000fda0003f1c200 */
[----:B------:R-:W-:Y:S01]  /*2ca0*/  @P0 FADD.FTZ R7, R0, 1 ;  /* 0x3f80000000070421 */ /* 0x000fe20000010000 */
[----:B------:R-:W-:Y:S06]  /*2cb0*/  @P0 BRA `(.L_x_32) ;  /* 0x0000000000280947 */ /* 0x000fec0003800000 */
[----:B------:R-:W-:-:S13]  /*2cc0*/  FSETP.NEU.FTZ.AND P0, PT, |R0|, +INF , PT ;  /* 0x7f8000000000780b */ /* 0x000fda0003f1d200 */
[----:B------:R-:W-:-:S04]  /*2cd0*/  @P0 FFMA R17, R0, 1.84467440737095516160e+19, RZ ;  /* 0x5f80000000110823 */ /* 0x000fc800000000ff */
[----:B------:R-:W0:Y:S02]  /*2ce0*/  @P0 MUFU.RSQ R18, R17 ;  /* 0x0000001100120308 */ /* 0x000e240000001400 */
[----:B0-----:R-:W-:Y:S01]  /*2cf0*/  @P0 FMUL.FTZ R20, R17, R18 ;  /* 0x0000001211140220 */ /* 0x001fe20000410000 */
[----:B------:R-:W-:-:S03]  /*2d00*/  @P0 FMUL.FTZ R18, R18, 0.5 ;  /* 0x3f00000012120820 */ /* 0x000fc60000410000 */
[----:B------:R-:W-:-:S04]  /*2d10*/  @P0 FADD.FTZ R7, -R20, -RZ ;  /* 0x800000ff14070221 */ /* 0x000fc80000010100 */
[----:B------:R-:W-:Y:S01]  /*2d20*/  @P0 FFMA R19, R20, R7, R17 ;  /* 0x0000000714130223 */ /* 0x000fe20000000011 */
[----:B------:R-:W-:-:S03]  /*2d30*/  @!P0 MOV R7, R0 ;  /* 0x0000000000078202 */ /* 0x000fc60000000f00 */
[----:B------:R-:W-:-:S04]  /*2d40*/  @P0 FFMA R18, R19, R18, R20 ;  /* 0x0000001213120223 */ /* 0x000fc80000000014 */
[----:B------:R-:W-:-:S07]  /*2d50*/  @P0 FMUL.FTZ R7, R18, 2.3283064365386962891e-10 ;  /* 0x2f80000012070820 */ /* 0x000fce0000410000 */
.L_x_32:
[----:B------:R-:W-:Y:S01]  /*2d60*/  MOV R0, R7 ;  /* 0x0000000700007202 */ /* 0x000fe20000000f00 */
[----:B------:R-:W-:-:S04]  /*2d70*/  HFMA2 R7, -RZ, RZ, 0, 0 ;  /* 0x00000000ff077431 */ /* 0x000fc800000001ff */
[----:B------:R-:W-:Y:S05]  /*2d80*/  RET.REL.NODEC R6 `(_Z13min_reductionP5TackaS0_S0_) ;  /* 0xffffffd0069c7950 */ /* 0x000fea0003c3ffff */
.L_x_33:
[----:B------:R-:W-:-:S00]  /*2d90*/  BRA `(.L_x_33) ;  /* 0xfffffffc00fc7947 */ /* 0x000fc0000383ffff */
[----:B------:R-:W-:-:S00]  /*2da0*/  NOP ;  /* 0x0000000000007918 */ /* 0x000fc00000000000 */
        /* <DEDUP_REMOVED lines=13> */
.L_x_34:


//--------------------- .nv.shared._Z13min_reductionP5TackaS0_S0_ --------------------------
	.section	.nv.shared._Z13min_reductionP5TackaS0_S0_,"aw",@nobits
	.sectionflags	@""
	.align	4
.nv.shared._Z13min_reductionP5TackaS0_S0_:
	.zero		1120


//--------------------- .nv.shared.reserved.0     --------------------------
	.section	.nv.shared.reserved.0,"aw",@nobits
	.weak		__nv_reservedSMEM_offset_0_alias
	.size		__nv_reservedSMEM_offset_0_alias, 0, 64
	.other		__nv_reservedSMEM_offset_0_alias,@"STO_CUDA_RESERVED_SHARED STV_DEFAULT"
__nv_reservedSMEM_offset_0_alias:
	.zero		0
	.zero		64


//--------------------- .nv.constant0._Z13min_reductionP5TackaS0_S0_ --------------------------
	.section	.nv.constant0._Z13min_reductionP5TackaS0_S0_,"a",@progbits
	.sectionflags	@""
	.align	4
.nv.constant0._Z13min_reductionP5TackaS0_S0_:
	.zero		920


//--------------------- SYMBOLS --------------------------

	.type		.nv.reservedSmem.offset0,@object
	.size		.nv.reservedSmem.offset0,0x4
	.type		.nv.reservedSmem.cap,@object
	.size		.nv.reservedSmem.cap,0x4
